// auto-generated by cutlass_sweep.gemm — config: {"arch": "sm_100", "cluster_m": 1, "cluster_n": 4, "dtype": "mxfp8_e5m2", "dtype_b": "mxfp8_e5m2", "layout": "nt", "stages": 0, "tile_k": 256, "tile_m": 128, "tile_n": 64}
#include "cutlass/cutlass.h"
#include "cutlass/gemm/collective/collective_builder.hpp"
#include "cutlass/gemm/device/gemm_universal_adapter.h"
#include "cutlass/gemm/kernel/gemm_universal.hpp"
#include "cutlass/epilogue/collective/collective_builder.hpp"

using ElemA = cutlass::mx_float8_t<cutlass::float_e5m2_t>;
using ElemB = cutlass::mx_float8_t<cutlass::float_e5m2_t>;
using ElemCD = cutlass::bfloat16_t;
using Acc  = float;
using TileShape    = cute::Shape<cute::_128, cute::_64, cute::_256>;
using ClusterShape = cute::Shape<cute::_1, cute::_4, cute::_1>;

using CollectiveEpilogue = typename cutlass::epilogue::collective::CollectiveBuilder<
    cutlass::arch::Sm100, cutlass::arch::OpClassTensorOp,
    TileShape, ClusterShape,
    cutlass::epilogue::collective::EpilogueTileAuto,
    Acc, Acc,
    ElemCD, cutlass::layout::RowMajor, 128 / cutlass::sizeof_bits<ElemCD>::value,
    ElemCD, cutlass::layout::RowMajor, 128 / cutlass::sizeof_bits<ElemCD>::value,
    cutlass::epilogue::collective::EpilogueScheduleAuto
  >::CollectiveOp;

using CollectiveMainloop = typename cutlass::gemm::collective::CollectiveBuilder<
    cutlass::arch::Sm100, cutlass::arch::OpClassBlockScaledTensorOp,
    ElemA, cutlass::layout::RowMajor, 32,
    ElemB, cutlass::layout::ColumnMajor, 32,
    Acc,
    TileShape, ClusterShape,
    cutlass::gemm::collective::StageCountAutoCarveout<static_cast<int>(sizeof(typename CollectiveEpilogue::SharedStorage))>,
    cutlass::gemm::collective::KernelScheduleAuto
  >::CollectiveOp;

using GemmKernel = cutlass::gemm::kernel::GemmUniversal<
    cute::Shape<int,int,int,int>,
    CollectiveMainloop,
    CollectiveEpilogue
>;
using Gemm = cutlass::gemm::device::GemmUniversalAdapter<GemmKernel>;

// Force the device kernel symbol into the cubin without needing a host main.
auto* _anchor = &cutlass::device_kernel<GemmKernel>;


// ===== COMPILED SASS (sm_100a) =====

	.target	sm_100a

	.elftype	@"ET_EXEC"


//--------------------- .note.nv.tkinfo           --------------------------
	.section	.note.nv.tkinfo,"",@"SHT_NOTE"
	.sectionflags	@"SHF_NOTE_NV_TKINFO"
	.tkinfo
        /*0018*/ 	.word	0x00000002
        /*0030*/ 	.string	""
        /*0030*/ 	.string	"ptxas"
        /*0030*/ 	.string	"Cuda compilation tools, release 13.0, V13.0.88"
        /*0030*/ 	.string	"Build cuda_13.0.r13.0/compiler.36424714_0"
        /*0030*/ 	.string	"-arch sm_100a -m 64 "



//--------------------- .note.nv.cuinfo           --------------------------
	.section	.note.nv.cuinfo,"",@"SHT_NOTE"
	.sectionflags	@"SHF_NOTE_NV_CUINFO"
        /*0018*/ 	.short	0x0002
        /*001a*/ 	.short	0x0064
        /*001c*/ 	.short	0x0082
	.zero		2


//--------------------- .nv.info                  --------------------------
	.section	.nv.info,"",@"SHT_CUDA_INFO"
	.align	4


	//----- nvinfo : EIATTR_REGCOUNT
	.align		4
        /*0000*/ 	.byte	0x04, 0x2f
        /*0002*/ 	.short	(.L_19 - .L_18)
	.align		4
.L_18:
        /*0004*/ 	.word	index@(_ZN7cutlass13device_kernelINS_4gemm6kernel13GemmUniversalIN4cute5tupleIJiiiiEEENS1_10collective13CollectiveMmaINS1_46MainloopSm100TmaUmmaWarpSpecializedBlockScaledILi4ELi2ELi2ENS5_IJNS4_1CILi1EEENSA_ILi4EEESB_EEEEENS5_IJNSA_ILi128EEENSA_ILi64EEENSA_ILi256EEEEEENS5_IJNS_12float_e5m2_tENS_13float_ue8m0_tEEEENS5_IJNS5_IJlSB_lEEENS4_6LayoutINS5_IJNS5_IJNS5_IJNSA_ILi32EEESC_EEEiEEESQ_NS5_IJSB_iEEEEEENS5_IJNS5_IJNS5_IJNSA_ILi16EEESC_EEEiEEENS5_IJNS5_IJNSA_ILi0EEESB_EEENSA_ILi512EEEEEENS5_IJSW_iEEEEEEEEEEESL_S13_NS4_8TiledMMAINS4_8MMA_AtomIJNS4_21SM100_MMA_MXF8F6F4_SSISJ_SJ_fSK_Li128ELi64ELNS4_4UMMA5MajorE0ELS18_0ELNS17_7ScaleInE0ELS19_0EEEEEENSN_INS5_IJSB_SB_SB_EEENS5_IJSW_SW_SW_EEEEENS5_IJNS4_10UnderscoreES1F_S1F_EEEEENS5_IJNS4_23SM90_TMA_LOAD_MULTICASTES1I_EEENS5_IJNS4_14ComposedLayoutINS4_7SwizzleILi3ELi4ELi3EEENS4_18smem_ptr_flag_bitsILi8EEENSN_INS5_IJNSA_ILi8EEESF_EEENS5_IJSF_SB_EEEEEEENSN_INS5_IJNS5_IJNS5_IJSP_SB_EEENS5_IJSO_SB_EEEEEESB_NS5_IJSC_NSA_ILi2EEEEEEEEENS5_IJNS5_IJNS5_IJSU_SY_EEESX_EEESW_NS5_IJSB_SY_EEEEEEEEEEEvNS4_8identityENS5_IJNS4_13SM90_TMA_LOADES27_EEES25_vS26_EENS_8epilogue10collective18CollectiveEpilogueINS2A_23Sm100TmaWarpSpecializedILi3ELi2ELi32ELb1ELb0EEEJSI_NS5_IJNSN_ISF_SB_EENSN_ISO_SB_EEEEENS_10bfloat16_tESM_S2I_SM_NS2A_6fusion15FusionCallbacksIS2E_NS2J_17LinearCombinationIS2I_fS2I_fLNS_15FloatRoundStyleE2EEESI_S2H_JEEENS4_5SM1004TMEM4LOAD26SM100_TMEM_LOAD_32dp32b32xES27_NS1K_INS1L_ILi2ELi4ELi3EEENS1N_ILi16EEENSN_INS5_IJS1P_SO_EEES1V_EEEENS4_39AutoVectorizingCopyWithAssumedAlignmentILi128EEENS4_14SM90_TMA_STOREES2X_S2Z_S2Z_EEEvvEEEEvNT_6ParamsE)
        /*0008*/ 	.word	0x0000006f


	//----- nvinfo : EIATTR_FRAME_SIZE
	.align		4
.L_19:
        /*000c*/ 	.byte	0x04, 0x11
        /*000e*/ 	.short	(.L_21 - .L_20)
	.align		4
.L_20:
        /*0010*/ 	.word	index@($__internal_2_$__cuda_sm10x_tcgen05_guardrail_trap_unallocated_columns_being_dealloced)
        /*0014*/ 	.word	0x00000000


	//----- nvinfo : EIATTR_FRAME_SIZE
	.align		4
.L_21:
        /*0018*/ 	.byte	0x04, 0x11
        /*001a*/ 	.short	(.L_23 - .L_22)
	.align		4
.L_22:
        /*001c*/ 	.word	index@($__internal_1_$__cuda_sm10x_tcgen05_guardrail_trap_phase_invalid_during_alloc)
        /*0020*/ 	.word	0x00000000


	//----- nvinfo : EIATTR_FRAME_SIZE
	.align		4
.L_23:
        /*0024*/ 	.byte	0x04, 0x11
        /*0026*/ 	.short	(.L_25 - .L_24)
	.align		4
.L_24:
        /*0028*/ 	.word	index@($__internal_0_$__cuda_sm10x_tcgen05_guardrail_trap_col_being_dealloced_not_returned_by_alloc)
        /*002c*/ 	.word	0x00000000


	//----- nvinfo : EIATTR_FRAME_SIZE
	.align		4
.L_25:
        /*0030*/ 	.byte	0x04, 0x11
        /*0032*/ 	.short	(.L_27 - .L_26)
	.align		4
.L_26:
        /*0034*/ 	.word	index@(_ZN7cutlass13device_kernelINS_4gemm6kernel13GemmUniversalIN4cute5tupleIJiiiiEEENS1_10collective13CollectiveMmaINS1_46MainloopSm100TmaUmmaWarpSpecializedBlockScaledILi4ELi2ELi2ENS5_IJNS4_1CILi1EEENSA_ILi4EEESB_EEEEENS5_IJNSA_ILi128EEENSA_ILi64EEENSA_ILi256EEEEEENS5_IJNS_12float_e5m2_tENS_13float_ue8m0_tEEEENS5_IJNS5_IJlSB_lEEENS4_6LayoutINS5_IJNS5_IJNS5_IJNSA_ILi32EEESC_EEEiEEESQ_NS5_IJSB_iEEEEEENS5_IJNS5_IJNS5_IJNSA_ILi16EEESC_EEEiEEENS5_IJNS5_IJNSA_ILi0EEESB_EEENSA_ILi512EEEEEENS5_IJSW_iEEEEEEEEEEESL_S13_NS4_8TiledMMAINS4_8MMA_AtomIJNS4_21SM100_MMA_MXF8F6F4_SSISJ_SJ_fSK_Li128ELi64ELNS4_4UMMA5MajorE0ELS18_0ELNS17_7ScaleInE0ELS19_0EEEEEENSN_INS5_IJSB_SB_SB_EEENS5_IJSW_SW_SW_EEEEENS5_IJNS4_10UnderscoreES1F_S1F_EEEEENS5_IJNS4_23SM90_TMA_LOAD_MULTICASTES1I_EEENS5_IJNS4_14ComposedLayoutINS4_7SwizzleILi3ELi4ELi3EEENS4_18smem_ptr_flag_bitsILi8EEENSN_INS5_IJNSA_ILi8EEESF_EEENS5_IJSF_SB_EEEEEEENSN_INS5_IJNS5_IJNS5_IJSP_SB_EEENS5_IJSO_SB_EEEEEESB_NS5_IJSC_NSA_ILi2EEEEEEEEENS5_IJNS5_IJNS5_IJSU_SY_EEESX_EEESW_NS5_IJSB_SY_EEEEEEEEEEEvNS4_8identityENS5_IJNS4_13SM90_TMA_LOADES27_EEES25_vS26_EENS_8epilogue10collective18CollectiveEpilogueINS2A_23Sm100TmaWarpSpecializedILi3ELi2ELi32ELb1ELb0EEEJSI_NS5_IJNSN_ISF_SB_EENSN_ISO_SB_EEEEENS_10bfloat16_tESM_S2I_SM_NS2A_6fusion15FusionCallbacksIS2E_NS2J_17LinearCombinationIS2I_fS2I_fLNS_15FloatRoundStyleE2EEESI_S2H_JEEENS4_5SM1004TMEM4LOAD26SM100_TMEM_LOAD_32dp32b32xES27_NS1K_INS1L_ILi2ELi4ELi3EEENS1N_ILi16EEENSN_INS5_IJS1P_SO_EEES1V_EEEENS4_39AutoVectorizingCopyWithAssumedAlignmentILi128EEENS4_14SM90_TMA_STOREES2X_S2Z_S2Z_EEEvvEEEEvNT_6ParamsE)
        /*0038*/ 	.word	0x00000000


	//----- nvinfo : EIATTR_MIN_STACK_SIZE
	.align		4
.L_27:
        /*003c*/ 	.byte	0x04, 0x12
        /*003e*/ 	.short	(.L_29 - .L_28)
	.align		4
.L_28:
        /*0040*/ 	.word	index@(_ZN7cutlass13device_kernelINS_4gemm6kernel13GemmUniversalIN4cute5tupleIJiiiiEEENS1_10collective13CollectiveMmaINS1_46MainloopSm100TmaUmmaWarpSpecializedBlockScaledILi4ELi2ELi2ENS5_IJNS4_1CILi1EEENSA_ILi4EEESB_EEEEENS5_IJNSA_ILi128EEENSA_ILi64EEENSA_ILi256EEEEEENS5_IJNS_12float_e5m2_tENS_13float_ue8m0_tEEEENS5_IJNS5_IJlSB_lEEENS4_6LayoutINS5_IJNS5_IJNS5_IJNSA_ILi32EEESC_EEEiEEESQ_NS5_IJSB_iEEEEEENS5_IJNS5_IJNS5_IJNSA_ILi16EEESC_EEEiEEENS5_IJNS5_IJNSA_ILi0EEESB_EEENSA_ILi512EEEEEENS5_IJSW_iEEEEEEEEEEESL_S13_NS4_8TiledMMAINS4_8MMA_AtomIJNS4_21SM100_MMA_MXF8F6F4_SSISJ_SJ_fSK_Li128ELi64ELNS4_4UMMA5MajorE0ELS18_0ELNS17_7ScaleInE0ELS19_0EEEEEENSN_INS5_IJSB_SB_SB_EEENS5_IJSW_SW_SW_EEEEENS5_IJNS4_10UnderscoreES1F_S1F_EEEEENS5_IJNS4_23SM90_TMA_LOAD_MULTICASTES1I_EEENS5_IJNS4_14ComposedLayoutINS4_7SwizzleILi3ELi4ELi3EEENS4_18smem_ptr_flag_bitsILi8EEENSN_INS5_IJNSA_ILi8EEESF_EEENS5_IJSF_SB_EEEEEEENSN_INS5_IJNS5_IJNS5_IJSP_SB_EEENS5_IJSO_SB_EEEEEESB_NS5_IJSC_NSA_ILi2EEEEEEEEENS5_IJNS5_IJNS5_IJSU_SY_EEESX_EEESW_NS5_IJSB_SY_EEEEEEEEEEEvNS4_8identityENS5_IJNS4_13SM90_TMA_LOADES27_EEES25_vS26_EENS_8epilogue10collective18CollectiveEpilogueINS2A_23Sm100TmaWarpSpecializedILi3ELi2ELi32ELb1ELb0EEEJSI_NS5_IJNSN_ISF_SB_EENSN_ISO_SB_EEEEENS_10bfloat16_tESM_S2I_SM_NS2A_6fusion15FusionCallbacksIS2E_NS2J_17LinearCombinationIS2I_fS2I_fLNS_15FloatRoundStyleE2EEESI_S2H_JEEENS4_5SM1004TMEM4LOAD26SM100_TMEM_LOAD_32dp32b32xES27_NS1K_INS1L_ILi2ELi4ELi3EEENS1N_ILi16EEENSN_INS5_IJS1P_SO_EEES1V_EEEENS4_39AutoVectorizingCopyWithAssumedAlignmentILi128EEENS4_14SM90_TMA_STOREES2X_S2Z_S2Z_EEEvvEEEEvNT_6ParamsE)
        /*0044*/ 	.word	0x00000000
.L_29:


//--------------------- .nv.compat                --------------------------
	.section	.nv.compat,"",@"SHT_CUDA_COMPAT_INFO"
	.align	4
        /*0000*/ 	.byte	0x02, 0x09, 0x01, 0x00, 0x02, 0x02, 0x02, 0x00, 0x02, 0x05, 0x05, 0x00, 0x03, 0x07, 0x01, 0x01
        /*0010*/ 	.byte	0x02, 0x03, 0x01, 0x00, 0x02, 0x06, 0x01, 0x00, 0x04, 0x0b, 0x08, 0x00, 0x09, 0x00, 0x00, 0x00
        /*0020*/ 	.byte	0x00, 0x00, 0x00, 0x00


//--------------------- .nv.info._ZN7cutlass13device_kernelINS_4gemm6kernel13GemmUniversalIN4cute5tupleIJiiiiEEENS1_10collective13CollectiveMmaINS1_46MainloopSm100TmaUmmaWarpSpecializedBlockScaledILi4ELi2ELi2ENS5_IJNS4_1CILi1EEENSA_ILi4EEESB_EEEEENS5_IJNSA_ILi128EEENSA_ILi64EEENSA_ILi256EEEEEENS5_IJNS_12float_e5m2_tENS_13float_ue8m0_tEEEENS5_IJNS5_IJlSB_lEEENS4_6LayoutINS5_IJNS5_IJNS5_IJNSA_ILi32EEESC_EEEiEEESQ_NS5_IJSB_iEEEEEENS5_IJNS5_IJNS5_IJNSA_ILi16EEESC_EEEiEEENS5_IJNS5_IJNSA_ILi0EEESB_EEENSA_ILi512EEEEEENS5_IJSW_iEEEEEEEEEEESL_S13_NS4_8TiledMMAINS4_8MMA_AtomIJNS4_21SM100_MMA_MXF8F6F4_SSISJ_SJ_fSK_Li128ELi64ELNS4_4UMMA5MajorE0ELS18_0ELNS17_7ScaleInE0ELS19_0EEEEEENSN_INS5_IJSB_SB_SB_EEENS5_IJSW_SW_SW_EEEEENS5_IJNS4_10UnderscoreES1F_S1F_EEEEENS5_IJNS4_23SM90_TMA_LOAD_MULTICASTES1I_EEENS5_IJNS4_14ComposedLayoutINS4_7SwizzleILi3ELi4ELi3EEENS4_18smem_ptr_flag_bitsILi8EEENSN_INS5_IJNSA_ILi8EEESF_EEENS5_IJSF_SB_EEEEEEENSN_INS5_IJNS5_IJNS5_IJSP_SB_EEENS5_IJSO_SB_EEEEEESB_NS5_IJSC_NSA_ILi2EEEEEEEEENS5_IJNS5_IJNS5_IJSU_SY_EEESX_EEESW_NS5_IJSB_SY_EEEEEEEEEEEvNS4_8identityENS5_IJNS4_13SM90_TMA_LOADES27_EEES25_vS26_EENS_8epilogue10collective18CollectiveEpilogueINS2A_23Sm100TmaWarpSpecializedILi3ELi2ELi32ELb1ELb0EEEJSI_NS5_IJNSN_ISF_SB_EENSN_ISO_SB_EEEEENS_10bfloat16_tESM_S2I_SM_NS2A_6fusion15FusionCallbacksIS2E_NS2J_17LinearCombinationIS2I_fS2I_fLNS_15FloatRoundStyleE2EEESI_S2H_JEEENS4_5SM1004TMEM4LOAD26SM100_TMEM_LOAD_32dp32b32xES27_NS1K_INS1L_ILi2ELi4ELi3EEENS1N_ILi16EEENSN_INS5_IJS1P_SO_EEES1V_EEEENS4_39AutoVectorizingCopyWithAssumedAlignmentILi128EEENS4_14SM90_TMA_STOREES2X_S2Z_S2Z_EEEvvEEEEvNT_6ParamsE --------------------------
	.section	.nv.info._ZN7cutlass13device_kernelINS_4gemm6kernel13GemmUniversalIN4cute5tupleIJiiiiEEENS1_10collective13CollectiveMmaINS1_46MainloopSm100TmaUmmaWarpSpecializedBlockScaledILi4ELi2ELi2ENS5_IJNS4_1CILi1EEENSA_ILi4EEESB_EEEEENS5_IJNSA_ILi128EEENSA_ILi64EEENSA_ILi256EEEEEENS5_IJNS_12float_e5m2_tENS_13float_ue8m0_tEEEENS5_IJNS5_IJlSB_lEEENS4_6LayoutINS5_IJNS5_IJNS5_IJNSA_ILi32EEESC_EEEiEEESQ_NS5_IJSB_iEEEEEENS5_IJNS5_IJNS5_IJNSA_ILi16EEESC_EEEiEEENS5_IJNS5_IJNSA_ILi0EEESB_EEENSA_ILi512EEEEEENS5_IJSW_iEEEEEEEEEEESL_S13_NS4_8TiledMMAINS4_8MMA_AtomIJNS4_21SM100_MMA_MXF8F6F4_SSISJ_SJ_fSK_Li128ELi64ELNS4_4UMMA5MajorE0ELS18_0ELNS17_7ScaleInE0ELS19_0EEEEEENSN_INS5_IJSB_SB_SB_EEENS5_IJSW_SW_SW_EEEEENS5_IJNS4_10UnderscoreES1F_S1F_EEEEENS5_IJNS4_23SM90_TMA_LOAD_MULTICASTES1I_EEENS5_IJNS4_14ComposedLayoutINS4_7SwizzleILi3ELi4ELi3EEENS4_18smem_ptr_flag_bitsILi8EEENSN_INS5_IJNSA_ILi8EEESF_EEENS5_IJSF_SB_EEEEEEENSN_INS5_IJNS5_IJNS5_IJSP_SB_EEENS5_IJSO_SB_EEEEEESB_NS5_IJSC_NSA_ILi2EEEEEEEEENS5_IJNS5_IJNS5_IJSU_SY_EEESX_EEESW_NS5_IJSB_SY_EEEEEEEEEEEvNS4_8identityENS5_IJNS4_13SM90_TMA_LOADES27_EEES25_vS26_EENS_8epilogue10collective18CollectiveEpilogueINS2A_23Sm100TmaWarpSpecializedILi3ELi2ELi32ELb1ELb0EEEJSI_NS5_IJNSN_ISF_SB_EENSN_ISO_SB_EEEEENS_10bfloat16_tESM_S2I_SM_NS2A_6fusion15FusionCallbacksIS2E_NS2J_17LinearCombinationIS2I_fS2I_fLNS_15FloatRoundStyleE2EEESI_S2H_JEEENS4_5SM1004TMEM4LOAD26SM100_TMEM_LOAD_32dp32b32xES27_NS1K_INS1L_ILi2ELi4ELi3EEENS1N_ILi16EEENSN_INS5_IJS1P_SO_EEES1V_EEEENS4_39AutoVectorizingCopyWithAssumedAlignmentILi128EEENS4_14SM90_TMA_STOREES2X_S2Z_S2Z_EEEvvEEEEvNT_6ParamsE,"",@"SHT_CUDA_INFO"
	.sectionflags	@""
	.align	4


	//----- nvinfo : EIATTR_CUDA_API_VERSION
	.align		4
        /*0000*/ 	.byte	0x04, 0x37
        /*0002*/ 	.short	(.L_31 - .L_30)
.L_30:
        /*0004*/ 	.word	0x00000082


	//----- nvinfo : EIATTR_KPARAM_INFO
	.align		4
.L_31:
        /*0008*/ 	.byte	0x04, 0x17
        /*000a*/ 	.short	(.L_33 - .L_32)
.L_32:
        /*000c*/ 	.word	0x00000000
        /*0010*/ 	.short	0x0000
        /*0012*/ 	.short	0x0000
        /*0014*/ 	.byte	0x00, 0xf0, 0x01, 0x30


	//----- nvinfo : EIATTR_AT_ENTRY_FRAGMENTS
	.align		4
.L_33:
        /*0018*/ 	.byte	0x04, 0x4f
        /*001a*/ 	.short	(.L_35 - .L_34)


	//   ....[0]....
.L_34:
        /*001c*/ 	.word	0x00000006


	//----- nvinfo : EIATTR_RESERVED_SMEM_USED
	.align		4
.L_35:
        /*0020*/ 	.byte	0x01, 0x41
	.zero		2


	//----- nvinfo : EIATTR_SPARSE_MMA_MASK
	.align		4
        /*0024*/ 	.byte	0x03, 0x50
        /*0026*/ 	.short	0x0000


	//----- nvinfo : EIATTR_TCGEN05_1CTA_USED
	.align		4
        /*0028*/ 	.byte	0x01, 0x51
	.zero		2


	//----- nvinfo : EIATTR_MAXREG_COUNT
	.align		4
        /*002c*/ 	.byte	0x03, 0x1b
        /*002e*/ 	.short	0x00ff


	//----- nvinfo : EIATTR_NUM_BARRIERS
	.align		4
        /*0030*/ 	.byte	0x02, 0x4c
        /*0032*/ 	.byte	0x07
	.zero		1


	//----- nvinfo : EIATTR_EXTERNS
	.align		4
        /*0034*/ 	.byte	0x04, 0x0f
        /*0036*/ 	.short	(.L_37 - .L_36)


	//   ....[0]....
	.align		4
.L_36:
        /*0038*/ 	.word	index@(__assertfail)


	//----- nvinfo : EIATTR_MERCURY_ISA_VERSION
	.align		4
.L_37:
        /*003c*/ 	.byte	0x03, 0x5f
        /*003e*/ 	.short	0x0101


	//----- nvinfo : EIATTR_INT_WARP_WIDE_INSTR_OFFSETS
	.align		4
        /*0040*/ 	.byte	0x04, 0x31
        /*0042*/ 	.short	(.L_39 - .L_38)


	//   ....[0]....
.L_38:
        /*0044*/ 	.word	0x000025b0


	//   ....[1]....
        /*0048*/ 	.word	0x00004db0


	//   ....[2]....
        /*004c*/ 	.word	0x00004de0


	//   ....[3]....
        /*0050*/ 	.word	0x00004e00


	//   ....[4]....
        /*0054*/ 	.word	0x000056c0


	//   ....[5]....
        /*0058*/ 	.word	0x000056e0


	//   ....[6]....
        /*005c*/ 	.word	0x000059a0


	//   ....[7]....
        /*0060*/ 	.word	0x00005a60


	//----- nvinfo : EIATTR_COOP_GROUP_MASK_REGIDS
	.align		4
.L_39:
        /*0064*/ 	.byte	0x04, 0x29
        /*0066*/ 	.short	(.L_41 - .L_40)


	//   ....[0]....
.L_40:
        /*0068*/ 	.word	0xffffffff


	//   ....[1]....
        /*006c*/ 	.word	0xffffffff


	//   ....[2]....
        /*0070*/ 	.word	0xffffffff


	//   ....[3]....
        /*0074*/ 	.word	0xffffffff


	//   ....[4]....
        /*0078*/ 	.word	0xffffffff


	//   ....[5]....
        /*007c*/ 	.word	0xffffffff


	//   ....[6]....
        /*0080*/ 	.word	0xffffffff


	//   ....[7]....
        /*0084*/ 	.word	0xffffffff


	//   ....[8]....
        /*0088*/ 	.word	0xffffffff


	//   ....[9]....
        /*008c*/ 	.word	0xffffffff


	//   ....[10]....
        /*0090*/ 	.word	0xffffffff


	//   ....[11]....
        /*0094*/ 	.word	0xffffffff


	//   ....[12]....
        /*0098*/ 	.word	0xffffffff


	//   ....[13]....
        /*009c*/ 	.word	0xffffffff


	//----- nvinfo : EIATTR_COOP_GROUP_INSTR_OFFSETS
	.align		4
.L_41:
        /*00a0*/ 	.byte	0x04, 0x28
        /*00a2*/ 	.short	(.L_43 - .L_42)


	//   ....[0]....
.L_42:
        /*00a4*/ 	.word	0x00000090


	//   ....[1]....
        /*00a8*/ 	.word	0x00000530


	//   ....[2]....
        /*00ac*/ 	.word	0x000006e0


	//   ....[3]....
        /*00b0*/ 	.word	0x00000860


	//   ....[4]....
        /*00b4*/ 	.word	0x00000960


	//   ....[5]....
        /*00b8*/ 	.word	0x00000ad0


	//   ....[6]....
        /*00bc*/ 	.word	0x00000c30


	//   ....[7]....
        /*00c0*/ 	.word	0x00000de0


	//   ....[8]....
        /*00c4*/ 	.word	0x00002490


	//   ....[9]....
        /*00c8*/ 	.word	0x00003280


	//   ....[10]....
        /*00cc*/ 	.word	0x00003490


	//   ....[11]....
        /*00d0*/ 	.word	0x000034c0


	//   ....[12]....
        /*00d4*/ 	.word	0x00004c90


	//   ....[13]....
        /*00d8*/ 	.word	0x00004ec0


	//----- nvinfo : EIATTR_VRC_CTA_INIT_COUNT
	.align		4
.L_43:
        /*00dc*/ 	.byte	0x02, 0x4a
        /*00de*/ 	.byte	0x80
	.zero		1


	//----- nvinfo : EIATTR_SYSCALL_OFFSETS
	.align		4
        /*00e0*/ 	.byte	0x04, 0x46
        /*00e2*/ 	.short	(.L_45 - .L_44)


	//   ....[0]....
.L_44:
        /*00e4*/ 	.word	0x00006690


	//   ....[1]....
        /*00e8*/ 	.word	0x00006780


	//   ....[2]....
        /*00ec*/ 	.word	0x00006fc0


	//   ....[3]....
        /*00f0*/ 	.word	0x00007c70


	//----- nvinfo : EIATTR_MBARRIER_INSTR_OFFSETS
	.align		4
.L_45:
        /*00f4*/ 	.byte	0x04, 0x39
        /*00f6*/ 	.short	(.L_47 - .L_46)


	//   ....[0]....
.L_46:
        /*00f8*/ 	.word	0x00000650
        /*00fc*/ 	.word	0x000000ff
        /*0100*/ 	.word	0x00000000
        /*0104*/ 	.short	0x0100
        /*0106*/ 	.byte	0x04
	.zero		1


	//   ....[1]....
        /*0108*/ 	.word	0x00000660
        /*010c*/ 	.word	0x000000ff
        /*0110*/ 	.word	0x00000020
        /*0114*/ 	.short	0x0100
        /*0116*/ 	.byte	0x04
	.zero		1


	//   ....[2]....
        /*0118*/ 	.word	0x00000670
        /*011c*/ 	.word	0x000000ff
        /*0120*/ 	.word	0x00000008
        /*0124*/ 	.short	0x0100
        /*0126*/ 	.byte	0x04
	.zero		1


	//   ....[3]....
        /*0128*/ 	.word	0x00000680
        /*012c*/ 	.word	0x000000ff
        /*0130*/ 	.word	0x00000028
        /*0134*/ 	.short	0x0100
        /*0136*/ 	.byte	0x04
	.zero		1


	//   ....[4]....
        /*0138*/ 	.word	0x00000690
        /*013c*/ 	.word	0x000000ff
        /*0140*/ 	.word	0x00000010
        /*0144*/ 	.short	0x0100
        /*0146*/ 	.byte	0x04
	.zero		1


	//   ....[5]....
        /*0148*/ 	.word	0x000006a0
        /*014c*/ 	.word	0x000000ff
        /*0150*/ 	.word	0x00000030
        /*0154*/ 	.short	0x0100
        /*0156*/ 	.byte	0x04
	.zero		1


	//   ....[6]....
        /*0158*/ 	.word	0x000006b0
        /*015c*/ 	.word	0x000000ff
        /*0160*/ 	.word	0x00000018
        /*0164*/ 	.short	0x0100
        /*0166*/ 	.byte	0x04
	.zero		1


	//   ....[7]....
        /*0168*/ 	.word	0x000006c0
        /*016c*/ 	.word	0x000000ff
        /*0170*/ 	.word	0x00000038
        /*0174*/ 	.short	0x0100
        /*0176*/ 	.byte	0x04
	.zero		1


	//   ....[8]....
        /*0178*/ 	.word	0x000007f0
        /*017c*/ 	.word	0x000000ff
        /*0180*/ 	.word	0x00000040
        /*0184*/ 	.short	0x0100
        /*0186*/ 	.byte	0x04
	.zero		1


	//   ....[9]....
        /*0188*/ 	.word	0x00000800
        /*018c*/ 	.word	0x000000ff
        /*0190*/ 	.word	0x00000058
        /*0194*/ 	.short	0x0100
        /*0196*/ 	.byte	0x04
	.zero		1


	//   ....[10]....
        /*0198*/ 	.word	0x00000810
        /*019c*/ 	.word	0x000000ff
        /*01a0*/ 	.word	0x00000048
        /*01a4*/ 	.short	0x0100
        /*01a6*/ 	.byte	0x04
	.zero		1


	//   ....[11]....
        /*01a8*/ 	.word	0x00000820
        /*01ac*/ 	.word	0x000000ff
        /*01b0*/ 	.word	0x00000060
        /*01b4*/ 	.short	0x0100
        /*01b6*/ 	.byte	0x04
	.zero		1


	//   ....[12]....
        /*01b8*/ 	.word	0x00000830
        /*01bc*/ 	.word	0x000000ff
        /*01c0*/ 	.word	0x00000050
        /*01c4*/ 	.short	0x0100
        /*01c6*/ 	.byte	0x04
	.zero		1


	//   ....[13]....
        /*01c8*/ 	.word	0x00000840
        /*01cc*/ 	.word	0x000000ff
        /*01d0*/ 	.word	0x00000068
        /*01d4*/ 	.short	0x0100
        /*01d6*/ 	.byte	0x04
	.zero		1


	//   ....[14]....
        /*01d8*/ 	.word	0x00000930
        /*01dc*/ 	.word	0x000000ff
        /*01e0*/ 	.word	0x00000070
        /*01e4*/ 	.short	0x0100
        /*01e6*/ 	.byte	0x06
	.zero		1


	//   ....[15]....
        /*01e8*/ 	.word	0x00000940
        /*01ec*/ 	.word	0x000000ff
        /*01f0*/ 	.word	0x00000078
        /*01f4*/ 	.short	0x0100
        /*01f6*/ 	.byte	0x06
	.zero		1


	//   ....[16]....
        /*01f8*/ 	.word	0x00000a80
        /*01fc*/ 	.word	0x000000ff
        /*0200*/ 	.word	0x00000080
        /*0204*/ 	.short	0x0100
        /*0206*/ 	.byte	0x06
	.zero		1


	//   ....[17]....
        /*0208*/ 	.word	0x00000a90
        /*020c*/ 	.word	0x000000ff
        /*0210*/ 	.word	0x00000090
        /*0214*/ 	.short	0x0100
        /*0216*/ 	.byte	0x06
	.zero		1


	//   ....[18]....
        /*0218*/ 	.word	0x00000aa0
        /*021c*/ 	.word	0x000000ff
        /*0220*/ 	.word	0x00000088
        /*0224*/ 	.short	0x0100
        /*0226*/ 	.byte	0x06
	.zero		1


	//   ....[19]....
        /*0228*/ 	.word	0x00000ab0
        /*022c*/ 	.word	0x000000ff
        /*0230*/ 	.word	0x00000098
        /*0234*/ 	.short	0x0100
        /*0236*/ 	.byte	0x06
	.zero		1


	//   ....[20]....
        /*0238*/ 	.word	0x00000be0
        /*023c*/ 	.word	0x000000ff
        /*0240*/ 	.word	0x000000a0
        /*0244*/ 	.short	0x0100
        /*0246*/ 	.byte	0x04
	.zero		1


	//   ....[21]....
        /*0248*/ 	.word	0x00000bf0
        /*024c*/ 	.word	0x000000ff
        /*0250*/ 	.word	0x000000b0
        /*0254*/ 	.short	0x0100
        /*0256*/ 	.byte	0x04
	.zero		1


	//   ....[22]....
        /*0258*/ 	.word	0x00000c00
        /*025c*/ 	.word	0x000000ff
        /*0260*/ 	.word	0x000000a8
        /*0264*/ 	.short	0x0100
        /*0266*/ 	.byte	0x04
	.zero		1


	//   ....[23]....
        /*0268*/ 	.word	0x00000c10
        /*026c*/ 	.word	0x000000ff
        /*0270*/ 	.word	0x000000b8
        /*0274*/ 	.short	0x0100
        /*0276*/ 	.byte	0x04
	.zero		1


	//   ....[24]....
        /*0278*/ 	.word	0x00000d00
        /*027c*/ 	.word	0x000000ff
        /*0280*/ 	.word	0x000000c0
        /*0284*/ 	.short	0x0100
        /*0286*/ 	.byte	0x04
	.zero		1


	//   ....[25]....
        /*0288*/ 	.word	0x00000d10
        /*028c*/ 	.word	0x000000ff
        /*0290*/ 	.word	0x000000d0
        /*0294*/ 	.short	0x0100
        /*0296*/ 	.byte	0x04
	.zero		1


	//   ....[26]....
        /*0298*/ 	.word	0x00000d20
        /*029c*/ 	.word	0x000000ff
        /*02a0*/ 	.word	0x000000c8
        /*02a4*/ 	.short	0x0100
        /*02a6*/ 	.byte	0x04
	.zero		1


	//   ....[27]....
        /*02a8*/ 	.word	0x00000d30
        /*02ac*/ 	.word	0x000000ff
        /*02b0*/ 	.word	0x000000d8
        /*02b4*/ 	.short	0x0100
        /*02b6*/ 	.byte	0x04
	.zero		1


	//   ....[28]....
        /*02b8*/ 	.word	0x00001880
        /*02bc*/ 	.word	0x00000002
        /*02c0*/ 	.word	0x000000d0
        /*02c4*/ 	.short	0x010a
        /*02c6*/ 	.byte	0xff
	.zero		1


	//   ....[29]....
        /*02c8*/ 	.word	0x000018b0
        /*02cc*/ 	.word	0x00000002
        /*02d0*/ 	.word	0x000000c0
        /*02d4*/ 	.short	0x0101
        /*02d6*/ 	.byte	0xff
	.zero		1


	//   ....[30]....
        /*02d8*/ 	.word	0x00001990
        /*02dc*/ 	.word	0x000000ff
        /*02e0*/ 	.word	0x00000020
        /*02e4*/ 	.short	0x010a
        /*02e6*/ 	.byte	0x04
	.zero		1


	//   ....[31]....
        /*02e8*/ 	.word	0x00001a50
        /*02ec*/ 	.word	0x000000ff
        /*02f0*/ 	.word	0x00000020
        /*02f4*/ 	.short	0x010a
        /*02f6*/ 	.byte	0x31
	.zero		1


	//   ....[32]....
        /*02f8*/ 	.word	0x00001b90
        /*02fc*/ 	.word	0x000000ff
        /*0300*/ 	.word	0x00000020
        /*0304*/ 	.short	0x010a
        /*0306*/ 	.byte	0x04
	.zero		1


	//   ....[33]....
        /*0308*/ 	.word	0x00001f30
        /*030c*/ 	.word	0x000000ff
        /*0310*/ 	.word	0x00000078
        /*0314*/ 	.short	0x0101
        /*0316*/ 	.byte	0x06
	.zero		1


	//   ....[34]....
        /*0318*/ 	.word	0x00001f50
        /*031c*/ 	.word	0x000000ff
        /*0320*/ 	.word	0x00000020
        /*0324*/ 	.short	0x010a
        /*0326*/ 	.byte	0x04
	.zero		1


	//   ....[35]....
        /*0328*/ 	.word	0x00001fd0
        /*032c*/ 	.word	0x000000ff
        /*0330*/ 	.word	0x00000020
        /*0334*/ 	.short	0x010a
        /*0336*/ 	.byte	0x31
	.zero		1


	//   ....[36]....
        /*0338*/ 	.word	0x00002110
        /*033c*/ 	.word	0x000000ff
        /*0340*/ 	.word	0x00000020
        /*0344*/ 	.short	0x010a
        /*0346*/ 	.byte	0x04
	.zero		1


	//   ....[37]....
        /*0348*/ 	.word	0x000024c0
        /*034c*/ 	.word	0x00000002
        /*0350*/ 	.word	0x00000080
        /*0354*/ 	.short	0x010a
        /*0356*/ 	.byte	0xff
	.zero		1


	//   ....[38]....
        /*0358*/ 	.word	0x00002580
        /*035c*/ 	.word	0x00000002
        /*0360*/ 	.word	0x00000000
        /*0364*/ 	.short	0x0101
        /*0366*/ 	.byte	0xff
	.zero		1


	//   ....[39]....
        /*0368*/ 	.word	0x00002af0
        /*036c*/ 	.word	0x000000ff
        /*0370*/ 	.word	0x00000000
        /*0374*/ 	.short	0x010a
        /*0376*/ 	.byte	0x04
	.zero		1


	//   ....[40]....
        /*0378*/ 	.word	0x00002b80
        /*037c*/ 	.word	0x000000ff
        /*0380*/ 	.word	0x00000000
        /*0384*/ 	.short	0x010a
        /*0386*/ 	.byte	0x05
	.zero		1


	//   ....[41]....
        /*0388*/ 	.word	0x00002c10
        /*038c*/ 	.word	0x000000ff
        /*0390*/ 	.word	0x00000000
        /*0394*/ 	.short	0x010a
        /*0396*/ 	.byte	0x05
	.zero		1


	//   ....[42]....
        /*0398*/ 	.word	0x00002cb0
        /*039c*/ 	.word	0x00000000
        /*03a0*/ 	.word	0x00000000
        /*03a4*/ 	.short	0x010a
        /*03a6*/ 	.byte	0xff
	.zero		1


	//   ....[43]....
        /*03a8*/ 	.word	0x00002de0
        /*03ac*/ 	.word	0x00000000
        /*03b0*/ 	.word	0x000000c0
        /*03b4*/ 	.short	0x010a
        /*03b6*/ 	.byte	0xff
	.zero		1


	//   ....[44]....
        /*03b8*/ 	.word	0x00002e50
        /*03bc*/ 	.word	0x00000000
        /*03c0*/ 	.word	0x00000000
        /*03c4*/ 	.short	0x0101
        /*03c6*/ 	.byte	0xff
	.zero		1


	//   ....[45]....
        /*03c8*/ 	.word	0x00002e70
        /*03cc*/ 	.word	0x000000ff
        /*03d0*/ 	.word	0x00000090
        /*03d4*/ 	.short	0x010a
        /*03d6*/ 	.byte	0x04
	.zero		1


	//   ....[46]....
        /*03d8*/ 	.word	0x00002f90
        /*03dc*/ 	.word	0x00000000
        /*03e0*/ 	.word	0x00000080
        /*03e4*/ 	.short	0x010a
        /*03e6*/ 	.byte	0xff
	.zero		1


	//   ....[47]....
        /*03e8*/ 	.word	0x00003090
        /*03ec*/ 	.word	0x00000000
        /*03f0*/ 	.word	0x00000000
        /*03f4*/ 	.short	0x0101
        /*03f6*/ 	.byte	0xff
	.zero		1


	//   ....[48]....
        /*03f8*/ 	.word	0x00003120
        /*03fc*/ 	.word	0x000000ff
        /*0400*/ 	.word	0x00000090
        /*0404*/ 	.short	0x0106
        /*0406*/ 	.byte	0x04
	.zero		1


	//   ....[49]....
        /*0408*/ 	.word	0x00003140
        /*040c*/ 	.word	0x000000ff
        /*0410*/ 	.word	0x00000090
        /*0414*/ 	.short	0x010a
        /*0416*/ 	.byte	0x04
	.zero		1


	//   ....[50]....
        /*0418*/ 	.word	0x000031d0
        /*041c*/ 	.word	0x000000ff
        /*0420*/ 	.word	0x00000090
        /*0424*/ 	.short	0x0106
        /*0426*/ 	.byte	0x07
	.zero		1


	//   ....[51]....
        /*0428*/ 	.word	0x00003210
        /*042c*/ 	.word	0x00000000
        /*0430*/ 	.word	0x00000090
        /*0434*/ 	.short	0x010a
        /*0436*/ 	.byte	0xff
	.zero		1


	//   ....[52]....
        /*0438*/ 	.word	0x00003aa0
        /*043c*/ 	.word	0x00000002
        /*0440*/ 	.word	0x00000080
        /*0444*/ 	.short	0x010a
        /*0446*/ 	.byte	0xff
	.zero		1


	//   ....[53]....
        /*0448*/ 	.word	0x00003b60
        /*044c*/ 	.word	0x00000002
        /*0450*/ 	.word	0x00000000
        /*0454*/ 	.short	0x0101
        /*0456*/ 	.byte	0xff
	.zero		1


	//   ....[54]....
        /*0458*/ 	.word	0x00004060
        /*045c*/ 	.word	0x000000ff
        /*0460*/ 	.word	0x00000000
        /*0464*/ 	.short	0x010a
        /*0466*/ 	.byte	0x04
	.zero		1


	//   ....[55]....
        /*0468*/ 	.word	0x00004070
        /*046c*/ 	.word	0x000000ff
        /*0470*/ 	.word	0x000000b0
        /*0474*/ 	.short	0x010a
        /*0476*/ 	.byte	0x07
	.zero		1


	//   ....[56]....
        /*0478*/ 	.word	0x00004520
        /*047c*/ 	.word	0x000000ff
        /*0480*/ 	.word	0x00000000
        /*0484*/ 	.short	0x010a
        /*0486*/ 	.byte	0x07
	.zero		1


	//   ....[57]....
        /*0488*/ 	.word	0x000046a0
        /*048c*/ 	.word	0x000000ff
        /*0490*/ 	.word	0x00000000
        /*0494*/ 	.short	0x010a
        /*0496*/ 	.byte	0x04
	.zero		1


	//   ....[58]....
        /*0498*/ 	.word	0x00004bd0
        /*049c*/ 	.word	0x000000ff
        /*04a0*/ 	.word	0x00000000
        /*04a4*/ 	.short	0x010a
        /*04a6*/ 	.byte	0x04
	.zero		1


	//   ....[59]....
        /*04a8*/ 	.word	0x00004c70
        /*04ac*/ 	.word	0x000000ff
        /*04b0*/ 	.word	0x00000000
        /*04b4*/ 	.short	0x010a
        /*04b6*/ 	.byte	0x04
	.zero		1


	//   ....[60]....
        /*04b8*/ 	.word	0x00005060
        /*04bc*/ 	.word	0x00000000
        /*04c0*/ 	.word	0x00000080
        /*04c4*/ 	.short	0x010a
        /*04c6*/ 	.byte	0xff
	.zero		1


	//   ....[61]....
        /*04c8*/ 	.word	0x00005120
        /*04cc*/ 	.word	0x00000000
        /*04d0*/ 	.word	0x00000000
        /*04d4*/ 	.short	0x0101
        /*04d6*/ 	.byte	0xff
	.zero		1


	//   ....[62]....
        /*04d8*/ 	.word	0x00005440
        /*04dc*/ 	.word	0x000000ff
        /*04e0*/ 	.word	0x00000078
        /*04e4*/ 	.short	0x010a
        /*04e6*/ 	.byte	0x06
	.zero		1


	//   ....[63]....
        /*04e8*/ 	.word	0x00005660
        /*04ec*/ 	.word	0x000000ff
        /*04f0*/ 	.word	0x00000058
        /*04f4*/ 	.short	0x010a
        /*04f6*/ 	.byte	0x04
	.zero		1


	//   ....[64]....
        /*04f8*/ 	.word	0x00005850
        /*04fc*/ 	.word	0x000000ff
        /*0500*/ 	.word	0x00000040
        /*0504*/ 	.short	0x010b
        /*0506*/ 	.byte	0x04
	.zero		1


	//   ....[65]....
        /*0508*/ 	.word	0x000058b0
        /*050c*/ 	.word	0x000000ff
        /*0510*/ 	.word	0x00000000
        /*0514*/ 	.short	0x0101
        /*0516*/ 	.byte	0x0e
	.zero		1


	//   ....[66]....
        /*0518*/ 	.word	0x000058f0
        /*051c*/ 	.word	0x000000ff
        /*0520*/ 	.word	0x00000058
        /*0524*/ 	.short	0x010a
        /*0526*/ 	.byte	0x05
	.zero		1


	//   ....[67]....
        /*0528*/ 	.word	0x00005b40
        /*052c*/ 	.word	0x000000ff
        /*0530*/ 	.word	0x00000040
        /*0534*/ 	.short	0x010b
        /*0536*/ 	.byte	0x05
	.zero		1


	//   ....[68]....
        /*0538*/ 	.word	0x00005b50
        /*053c*/ 	.word	0x000000ff
        /*0540*/ 	.word	0x00000000
        /*0544*/ 	.short	0x0101
        /*0546*/ 	.byte	0x04
	.zero		1


	//   ....[69]....
        /*0548*/ 	.word	0x00005c00
        /*054c*/ 	.word	0x000000ff
        /*0550*/ 	.word	0x00000000
        /*0554*/ 	.short	0x010a
        /*0556*/ 	.byte	0x04
	.zero		1


	//   ....[70]....
        /*0558*/ 	.word	0x00005c90
        /*055c*/ 	.word	0x000000ff
        /*0560*/ 	.word	0x00000000
        /*0564*/ 	.short	0x010a
        /*0566*/ 	.byte	0x05
	.zero		1


	//   ....[71]....
        /*0568*/ 	.word	0x00005d30
        /*056c*/ 	.word	0x00000000
        /*0570*/ 	.word	0x00000000
        /*0574*/ 	.short	0x010a
        /*0576*/ 	.byte	0xff
	.zero		1


	//   ....[72]....
        /*0578*/ 	.word	0x00006070
        /*057c*/ 	.word	0x00000000
        /*0580*/ 	.word	0x00000080
        /*0584*/ 	.short	0x010a
        /*0586*/ 	.byte	0xff
	.zero		1


	//   ....[73]....
        /*0588*/ 	.word	0x00006180
        /*058c*/ 	.word	0x00000000
        /*0590*/ 	.word	0x00000000
        /*0594*/ 	.short	0x0101
        /*0596*/ 	.byte	0xff
	.zero		1


	//   ....[74]....
        /*0598*/ 	.word	0x00006c10
        /*059c*/ 	.word	0x00000000
        /*05a0*/ 	.word	0x00000040
        /*05a4*/ 	.short	0x010a
        /*05a6*/ 	.byte	0xff
	.zero		1


	//   ....[75]....
        /*05a8*/ 	.word	0x00006c80
        /*05ac*/ 	.word	0x00000049
        /*05b0*/ 	.word	0x000000a0
        /*05b4*/ 	.short	0x010a
        /*05b6*/ 	.byte	0xff
	.zero		1


	//   ....[76]....
        /*05b8*/ 	.word	0x00006d70
        /*05bc*/ 	.word	0x00000000
        /*05c0*/ 	.word	0x00000040
        /*05c4*/ 	.short	0x010a
        /*05c6*/ 	.byte	0xff
	.zero		1


	//   ....[77]....
        /*05c8*/ 	.word	0x00006ea0
        /*05cc*/ 	.word	0x00000049
        /*05d0*/ 	.word	0x000000a0
        /*05d4*/ 	.short	0x010a
        /*05d6*/ 	.byte	0xff
	.zero		1


	//   ....[78]....
        /*05d8*/ 	.word	0x000079b0
        /*05dc*/ 	.word	0x00000000
        /*05e0*/ 	.word	0x00000000
        /*05e4*/ 	.short	0x0101
        /*05e6*/ 	.byte	0xff
	.zero		1


	//   ....[79]....
        /*05e8*/ 	.word	0x000079c0
        /*05ec*/ 	.word	0x00000002
        /*05f0*/ 	.word	0x00000040
        /*05f4*/ 	.short	0x010a
        /*05f6*/ 	.byte	0xff
	.zero		1


	//   ....[80]....
        /*05f8*/ 	.word	0x00007a90
        /*05fc*/ 	.word	0x00000002
        /*0600*/ 	.word	0x00000040
        /*0604*/ 	.short	0x010a
        /*0606*/ 	.byte	0xff
	.zero		1


	//   ....[81]....
        /*0608*/ 	.word	0x00007e00
        /*060c*/ 	.word	0x000000ff
        /*0610*/ 	.word	0x00000000
        /*0614*/ 	.short	0x0101
        /*0616*/ 	.byte	0x04
	.zero		1


	//   ....[82]....
        /*0618*/ 	.word	0x00008730
        /*061c*/ 	.word	0x00000000
        /*0620*/ 	.word	0x00000000
        /*0624*/ 	.short	0x0101
        /*0626*/ 	.byte	0xff
	.zero		1


	//   ....[83]....
        /*0628*/ 	.word	0x000089b0
        /*062c*/ 	.word	0x000000ff
        /*0630*/ 	.word	0x00000000
        /*0634*/ 	.short	0x0101
        /*0636*/ 	.byte	0x04
	.zero		1


	//   ....[84]....
        /*0638*/ 	.word	0x000089d0
        /*063c*/ 	.word	0x00000002
        /*0640*/ 	.word	0x000000d0
        /*0644*/ 	.short	0x010a
        /*0646*/ 	.byte	0xff
	.zero		1


	//   ....[85]....
        /*0648*/ 	.word	0x00008a30
        /*064c*/ 	.word	0x00000002
        /*0650*/ 	.word	0x00000020
        /*0654*/ 	.short	0x010a
        /*0656*/ 	.byte	0xff
	.zero		1


	//   ....[86]....
        /*0658*/ 	.word	0x00008a90
        /*065c*/ 	.word	0x00000002
        /*0660*/ 	.word	0x00000020
        /*0664*/ 	.short	0x010a
        /*0666*/ 	.byte	0xff
	.zero		1


	//   ....[87]....
        /*0668*/ 	.word	0x00008ae0
        /*066c*/ 	.word	0x00000002
        /*0670*/ 	.word	0x00000080
        /*0674*/ 	.short	0x010a
        /*0676*/ 	.byte	0xff
	.zero		1


	//   ....[88]....
        /*0678*/ 	.word	0x00008b40
        /*067c*/ 	.word	0x00000000
        /*0680*/ 	.word	0x00000000
        /*0684*/ 	.short	0x010a
        /*0686*/ 	.byte	0xff
	.zero		1


	//   ....[89]....
        /*0688*/ 	.word	0x00008ba0
        /*068c*/ 	.word	0x00000000
        /*0690*/ 	.word	0x00000000
        /*0694*/ 	.short	0x010a
        /*0696*/ 	.byte	0xff
	.zero		1


	//   ....[90]....
        /*0698*/ 	.word	0x00008c00
        /*069c*/ 	.word	0x00000000
        /*06a0*/ 	.word	0x00000000
        /*06a4*/ 	.short	0x010a
        /*06a6*/ 	.byte	0xff
	.zero		1


	//   ....[91]....
        /*06a8*/ 	.word	0x00008c50
        /*06ac*/ 	.word	0x00000000
        /*06b0*/ 	.word	0x000000c0
        /*06b4*/ 	.short	0x010a
        /*06b6*/ 	.byte	0xff
	.zero		1


	//   ....[92]....
        /*06b8*/ 	.word	0x00008cb0
        /*06bc*/ 	.word	0x00000000
        /*06c0*/ 	.word	0x00000090
        /*06c4*/ 	.short	0x010a
        /*06c6*/ 	.byte	0xff
	.zero		1


	//   ....[93]....
        /*06c8*/ 	.word	0x00008d00
        /*06cc*/ 	.word	0x00000000
        /*06d0*/ 	.word	0x00000080
        /*06d4*/ 	.short	0x010a
        /*06d6*/ 	.byte	0xff
	.zero		1


	//   ....[94]....
        /*06d8*/ 	.word	0x00008d60
        /*06dc*/ 	.word	0x00000000
        /*06e0*/ 	.word	0x00000090
        /*06e4*/ 	.short	0x010a
        /*06e6*/ 	.byte	0xff
	.zero		1


	//   ....[95]....
        /*06e8*/ 	.word	0x00008db0
        /*06ec*/ 	.word	0x00000002
        /*06f0*/ 	.word	0x00000080
        /*06f4*/ 	.short	0x010a
        /*06f6*/ 	.byte	0xff
	.zero		1


	//   ....[96]....
        /*06f8*/ 	.word	0x00008e20
        /*06fc*/ 	.word	0x00000004
        /*0700*/ 	.word	0x000000b0
        /*0704*/ 	.short	0x010a
        /*0706*/ 	.byte	0xff
	.zero		1


	//   ....[97]....
        /*0708*/ 	.word	0x00008e80
        /*070c*/ 	.word	0x00000003
        /*0710*/ 	.word	0x00000000
        /*0714*/ 	.short	0x010a
        /*0716*/ 	.byte	0xff
	.zero		1


	//   ....[98]....
        /*0718*/ 	.word	0x00008ee0
        /*071c*/ 	.word	0x00000000
        /*0720*/ 	.word	0x00000000
        /*0724*/ 	.short	0x010a
        /*0726*/ 	.byte	0xff
	.zero		1


	//   ....[99]....
        /*0728*/ 	.word	0x00008f40
        /*072c*/ 	.word	0x00000000
        /*0730*/ 	.word	0x00000000
        /*0734*/ 	.short	0x010a
        /*0736*/ 	.byte	0xff
	.zero		1


	//   ....[100]....
        /*0738*/ 	.word	0x00008f90
        /*073c*/ 	.word	0x00000000
        /*0740*/ 	.word	0x00000080
        /*0744*/ 	.short	0x010a
        /*0746*/ 	.byte	0xff
	.zero		1


	//   ....[101]....
        /*0748*/ 	.word	0x00008ff0
        /*074c*/ 	.word	0x00000000
        /*0750*/ 	.word	0x00000078
        /*0754*/ 	.short	0x010a
        /*0756*/ 	.byte	0xff
	.zero		1


	//   ....[102]....
        /*0758*/ 	.word	0x00009050
        /*075c*/ 	.word	0x00000000
        /*0760*/ 	.word	0x00000058
        /*0764*/ 	.short	0x010a
        /*0766*/ 	.byte	0xff
	.zero		1


	//   ....[103]....
        /*0768*/ 	.word	0x000090b0
        /*076c*/ 	.word	0x00000000
        /*0770*/ 	.word	0x00000058
        /*0774*/ 	.short	0x010a
        /*0776*/ 	.byte	0xff
	.zero		1


	//   ....[104]....
        /*0778*/ 	.word	0x00009110
        /*077c*/ 	.word	0x00000000
        /*0780*/ 	.word	0x00000000
        /*0784*/ 	.short	0x010a
        /*0786*/ 	.byte	0xff
	.zero		1


	//   ....[105]....
        /*0788*/ 	.word	0x00009170
        /*078c*/ 	.word	0x00000000
        /*0790*/ 	.word	0x00000000
        /*0794*/ 	.short	0x010a
        /*0796*/ 	.byte	0xff
	.zero		1


	//   ....[106]....
        /*0798*/ 	.word	0x000091c0
        /*079c*/ 	.word	0x00000000
        /*07a0*/ 	.word	0x00000080
        /*07a4*/ 	.short	0x010a
        /*07a6*/ 	.byte	0xff
	.zero		1


	//   ....[107]....
        /*07a8*/ 	.word	0x00009210
        /*07ac*/ 	.word	0x00000000
        /*07b0*/ 	.word	0x00000040
        /*07b4*/ 	.short	0x010a
        /*07b6*/ 	.byte	0xff
	.zero		1


	//   ....[108]....
        /*07b8*/ 	.word	0x00009260
        /*07bc*/ 	.word	0x00000049
        /*07c0*/ 	.word	0x000000a0
        /*07c4*/ 	.short	0x010a
        /*07c6*/ 	.byte	0xff
	.zero		1


	//   ....[109]....
        /*07c8*/ 	.word	0x000092b0
        /*07cc*/ 	.word	0x00000002
        /*07d0*/ 	.word	0x00000040
        /*07d4*/ 	.short	0x010a
        /*07d6*/ 	.byte	0xff
	.zero		1


	//----- nvinfo : EIATTR_NUM_MBARRIERS
	.align		4
.L_47:
        /*07d8*/ 	.byte	0x03, 0x38
        /*07da*/ 	.short	0x001c


	//----- nvinfo : EIATTR_EXIT_INSTR_OFFSETS
	.align		4
        /*07dc*/ 	.byte	0x04, 0x1c
        /*07de*/ 	.short	(.L_49 - .L_48)


	//   ....[0]....
.L_48:
        /*07e0*/ 	.word	0x00002ce0


	//   ....[1]....
        /*07e4*/ 	.word	0x000031e0


	//   ....[2]....
        /*07e8*/ 	.word	0x00003240


	//   ....[3]....
        /*07ec*/ 	.word	0x00004ed0


	//   ....[4]....
        /*07f0*/ 	.word	0x00005d60


	//   ....[5]....
        /*07f4*/ 	.word	0x00005da0


	//   ....[6]....
        /*07f8*/ 	.word	0x000088a0


	//   ....[7]....
        /*07fc*/ 	.word	0x00008920


	//   ....[8]....
        /*0800*/ 	.word	0x00008950


	//   ....[9]....
        /*0804*/ 	.word	0x000089c0


	//----- nvinfo : EIATTR_MAX_THREADS
	.align		4
.L_49:
        /*0808*/ 	.byte	0x04, 0x05
        /*080a*/ 	.short	(.L_51 - .L_50)
.L_50:
        /*080c*/ 	.word	0x00000100
        /*0810*/ 	.word	0x00000001
        /*0814*/ 	.word	0x00000001


	//----- nvinfo : EIATTR_CRS_STACK_SIZE
	.align		4
.L_51:
        /*0818*/ 	.byte	0x04, 0x1e
        /*081a*/ 	.short	(.L_53 - .L_52)
.L_52:
        /*081c*/ 	.word	0x00000000


	//----- nvinfo : EIATTR_CBANK_PARAM_SIZE
	.align		4
.L_53:
        /*0820*/ 	.byte	0x03, 0x19
        /*0822*/ 	.short	0x0c00


	//----- nvinfo : EIATTR_PARAM_CBANK
	.align		4
        /*0824*/ 	.byte	0x04, 0x0a
        /*0826*/ 	.short	(.L_55 - .L_54)
	.align		4
.L_54:
        /*0828*/ 	.word	index@(.nv.constant0._ZN7cutlass13device_kernelINS_4gemm6kernel13GemmUniversalIN4cute5tupleIJiiiiEEENS1_10collective13CollectiveMmaINS1_46MainloopSm100TmaUmmaWarpSpecializedBlockScaledILi4ELi2ELi2ENS5_IJNS4_1CILi1EEENSA_ILi4EEESB_EEEEENS5_IJNSA_ILi128EEENSA_ILi64EEENSA_ILi256EEEEEENS5_IJNS_12float_e5m2_tENS_13float_ue8m0_tEEEENS5_IJNS5_IJlSB_lEEENS4_6LayoutINS5_IJNS5_IJNS5_IJNSA_ILi32EEESC_EEEiEEESQ_NS5_IJSB_iEEEEEENS5_IJNS5_IJNS5_IJNSA_ILi16EEESC_EEEiEEENS5_IJNS5_IJNSA_ILi0EEESB_EEENSA_ILi512EEEEEENS5_IJSW_iEEEEEEEEEEESL_S13_NS4_8TiledMMAINS4_8MMA_AtomIJNS4_21SM100_MMA_MXF8F6F4_SSISJ_SJ_fSK_Li128ELi64ELNS4_4UMMA5MajorE0ELS18_0ELNS17_7ScaleInE0ELS19_0EEEEEENSN_INS5_IJSB_SB_SB_EEENS5_IJSW_SW_SW_EEEEENS5_IJNS4_10UnderscoreES1F_S1F_EEEEENS5_IJNS4_23SM90_TMA_LOAD_MULTICASTES1I_EEENS5_IJNS4_14ComposedLayoutINS4_7SwizzleILi3ELi4ELi3EEENS4_18smem_ptr_flag_bitsILi8EEENSN_INS5_IJNSA_ILi8EEESF_EEENS5_IJSF_SB_EEEEEEENSN_INS5_IJNS5_IJNS5_IJSP_SB_EEENS5_IJSO_SB_EEEEEESB_NS5_IJSC_NSA_ILi2EEEEEEEEENS5_IJNS5_IJNS5_IJSU_SY_EEESX_EEESW_NS5_IJSB_SY_EEEEEEEEEEEvNS4_8identityENS5_IJNS4_13SM90_TMA_LOADES27_EEES25_vS26_EENS_8epilogue10collective18CollectiveEpilogueINS2A_23Sm100TmaWarpSpecializedILi3ELi2ELi32ELb1ELb0EEEJSI_NS5_IJNSN_ISF_SB_EENSN_ISO_SB_EEEEENS_10bfloat16_tESM_S2I_SM_NS2A_6fusion15FusionCallbacksIS2E_NS2J_17LinearCombinationIS2I_fS2I_fLNS_15FloatRoundStyleE2EEESI_S2H_JEEENS4_5SM1004TMEM4LOAD26SM100_TMEM_LOAD_32dp32b32xES27_NS1K_INS1L_ILi2ELi4ELi3EEENS1N_ILi16EEENSN_INS5_IJS1P_SO_EEES1V_EEEENS4_39AutoVectorizingCopyWithAssumedAlignmentILi128EEENS4_14SM90_TMA_STOREES2X_S2Z_S2Z_EEEvvEEEEvNT_6ParamsE)
        /*082c*/ 	.short	0x0380
        /*082e*/ 	.short	0x0c00


	//----- nvinfo : EIATTR_SW_WAR
	.align		4
.L_55:
        /*0830*/ 	.byte	0x04, 0x36
        /*0832*/ 	.short	(.L_57 - .L_56)
.L_56:
        /*0834*/ 	.word	0x00000008
.L_57:


//--------------------- .nv.callgraph             --------------------------
	.section	.nv.callgraph,"",@"SHT_CUDA_CALLGRAPH"
	.align	4
	.sectionentsize	8
	.align		4
        /*0000*/ 	.word	0x00000000
	.align		4
        /*0004*/ 	.word	0xffffffff
	.align		4
        /*0008*/ 	.word	index@(_ZN7cutlass13device_kernelINS_4gemm6kernel13GemmUniversalIN4cute5tupleIJiiiiEEENS1_10collective13CollectiveMmaINS1_46MainloopSm100TmaUmmaWarpSpecializedBlockScaledILi4ELi2ELi2ENS5_IJNS4_1CILi1EEENSA_ILi4EEESB_EEEEENS5_IJNSA_ILi128EEENSA_ILi64EEENSA_ILi256EEEEEENS5_IJNS_12float_e5m2_tENS_13float_ue8m0_tEEEENS5_IJNS5_IJlSB_lEEENS4_6LayoutINS5_IJNS5_IJNS5_IJNSA_ILi32EEESC_EEEiEEESQ_NS5_IJSB_iEEEEEENS5_IJNS5_IJNS5_IJNSA_ILi16EEESC_EEEiEEENS5_IJNS5_IJNSA_ILi0EEESB_EEENSA_ILi512EEEEEENS5_IJSW_iEEEEEEEEEEESL_S13_NS4_8TiledMMAINS4_8MMA_AtomIJNS4_21SM100_MMA_MXF8F6F4_SSISJ_SJ_fSK_Li128ELi64ELNS4_4UMMA5MajorE0ELS18_0ELNS17_7ScaleInE0ELS19_0EEEEEENSN_INS5_IJSB_SB_SB_EEENS5_IJSW_SW_SW_EEEEENS5_IJNS4_10UnderscoreES1F_S1F_EEEEENS5_IJNS4_23SM90_TMA_LOAD_MULTICASTES1I_EEENS5_IJNS4_14ComposedLayoutINS4_7SwizzleILi3ELi4ELi3EEENS4_18smem_ptr_flag_bitsILi8EEENSN_INS5_IJNSA_ILi8EEESF_EEENS5_IJSF_SB_EEEEEEENSN_INS5_IJNS5_IJNS5_IJSP_SB_EEENS5_IJSO_SB_EEEEEESB_NS5_IJSC_NSA_ILi2EEEEEEEEENS5_IJNS5_IJNS5_IJSU_SY_EEESX_EEESW_NS5_IJSB_SY_EEEEEEEEEEEvNS4_8identityENS5_IJNS4_13SM90_TMA_LOADES27_EEES25_vS26_EENS_8epilogue10collective18CollectiveEpilogueINS2A_23Sm100TmaWarpSpecializedILi3ELi2ELi32ELb1ELb0EEEJSI_NS5_IJNSN_ISF_SB_EENSN_ISO_SB_EEEEENS_10bfloat16_tESM_S2I_SM_NS2A_6fusion15FusionCallbacksIS2E_NS2J_17LinearCombinationIS2I_fS2I_fLNS_15FloatRoundStyleE2EEESI_S2H_JEEENS4_5SM1004TMEM4LOAD26SM100_TMEM_LOAD_32dp32b32xES27_NS1K_INS1L_ILi2ELi4ELi3EEENS1N_ILi16EEENSN_INS5_IJS1P_SO_EEES1V_EEEENS4_39AutoVectorizingCopyWithAssumedAlignmentILi128EEENS4_14SM90_TMA_STOREES2X_S2Z_S2Z_EEEvvEEEEvNT_6ParamsE)
	.align		4
        /*000c*/ 	.word	index@(__assertfail)
	.align		4
        /*0010*/ 	.word	0x00000000
	.align		4
        /*0014*/ 	.word	0xfffffffe
	.align		4
        /*0018*/ 	.word	0x00000000
	.align		4
        /*001c*/ 	.word	0xfffffffd
	.align		4
        /*0020*/ 	.word	0x00000000
	.align		4
        /*0024*/ 	.word	0xfffffffc


//--------------------- .nv.constant4             --------------------------
	.section	.nv.constant4,"a",@progbits
	.align	8
	.align		8
.nv.constant4:
        /*0000*/ 	.dword	__assertfail
	.align		8
        /*0008*/ 	.dword	__unnamed_1
	.align		8
        /*0010*/ 	.dword	__unnamed_2
	.align		8
        /*0018*/ 	.dword	_ZN40_INTERNAL_b6336f92_4_k_cu_4fbdb2bd_193314cuda3std3__45__cpo5beginE
	.align		8
        /*0020*/ 	.dword	_ZN40_INTERNAL_b6336f92_4_k_cu_4fbdb2bd_193314cuda3std3__45__cpo3endE
	.align		8
        /*0028*/ 	.dword	_ZN40_INTERNAL_b6336f92_4_k_cu_4fbdb2bd_193314cuda3std3__45__cpo6cbeginE
	.align		8
        /*0030*/ 	.dword	_ZN40_INTERNAL_b6336f92_4_k_cu_4fbdb2bd_193314cuda3std3__45__cpo4cendE
	.align		8
        /*0038*/ 	.dword	_ZN40_INTERNAL_b6336f92_4_k_cu_4fbdb2bd_193314cuda3std3__442_GLOBAL__N__b6336f92_4_k_cu_4fbdb2bd_193316ignoreE
	.align		8
        /*0040*/ 	.dword	_ZN40_INTERNAL_b6336f92_4_k_cu_4fbdb2bd_193314cuda3std3__419piecewise_constructE
	.align		8
        /*0048*/ 	.dword	_ZN40_INTERNAL_b6336f92_4_k_cu_4fbdb2bd_193314cuda3std3__48in_placeE
	.align		8
        /*0050*/ 	.dword	_ZN40_INTERNAL_b6336f92_4_k_cu_4fbdb2bd_193314cuda3std6ranges3__45__cpo4swapE
	.align		8
        /*0058*/ 	.dword	_ZN40_INTERNAL_b6336f92_4_k_cu_4fbdb2bd_193314cuda3std6ranges3__45__cpo9iter_moveE
	.align		8
        /*0060*/ 	.dword	_ZN40_INTERNAL_b6336f92_4_k_cu_4fbdb2bd_193314cute7productE
	.align		8
        /*0068*/ 	.dword	_ZN40_INTERNAL_b6336f92_4_k_cu_4fbdb2bd_193314cute1_E
	.align		8
        /*0070*/ 	.dword	$str$25
	.align		8
        /*0078*/ 	.dword	$str$26
	.align		8
        /*0080*/ 	.dword	$str$27
	.align		8
        /*0088*/ 	.dword	$str$28


//--------------------- .text._ZN7cutlass13device_kernelINS_4gemm6kernel13GemmUniversalIN4cute5tupleIJiiiiEEENS1_10collective13CollectiveMmaINS1_46MainloopSm100TmaUmmaWarpSpecializedBlockScaledILi4ELi2ELi2ENS5_IJNS4_1CILi1EEENSA_ILi4EEESB_EEEEENS5_IJNSA_ILi128EEENSA_ILi64EEENSA_ILi256EEEEEENS5_IJNS_12float_e5m2_tENS_13float_ue8m0_tEEEENS5_IJNS5_IJlSB_lEEENS4_6LayoutINS5_IJNS5_IJNS5_IJNSA_ILi32EEESC_EEEiEEESQ_NS5_IJSB_iEEEEEENS5_IJNS5_IJNS5_IJNSA_ILi16EEESC_EEEiEEENS5_IJNS5_IJNSA_ILi0EEESB_EEENSA_ILi512EEEEEENS5_IJSW_iEEEEEEEEEEESL_S13_NS4_8TiledMMAINS4_8MMA_AtomIJNS4_21SM100_MMA_MXF8F6F4_SSISJ_SJ_fSK_Li128ELi64ELNS4_4UMMA5MajorE0ELS18_0ELNS17_7ScaleInE0ELS19_0EEEEEENSN_INS5_IJSB_SB_SB_EEENS5_IJSW_SW_SW_EEEEENS5_IJNS4_10UnderscoreES1F_S1F_EEEEENS5_IJNS4_23SM90_TMA_LOAD_MULTICASTES1I_EEENS5_IJNS4_14ComposedLayoutINS4_7SwizzleILi3ELi4ELi3EEENS4_18smem_ptr_flag_bitsILi8EEENSN_INS5_IJNSA_ILi8EEESF_EEENS5_IJSF_SB_EEEEEEENSN_INS5_IJNS5_IJNS5_IJSP_SB_EEENS5_IJSO_SB_EEEEEESB_NS5_IJSC_NSA_ILi2EEEEEEEEENS5_IJNS5_IJNS5_IJSU_SY_EEESX_EEESW_NS5_IJSB_SY_EEEEEEEEEEEvNS4_8identityENS5_IJNS4_13SM90_TMA_LOADES27_EEES25_vS26_EENS_8epilogue10collective18CollectiveEpilogueINS2A_23Sm100TmaWarpSpecializedILi3ELi2ELi32ELb1ELb0EEEJSI_NS5_IJNSN_ISF_SB_EENSN_ISO_SB_EEEEENS_10bfloat16_tESM_S2I_SM_NS2A_6fusion15FusionCallbacksIS2E_NS2J_17LinearCombinationIS2I_fS2I_fLNS_15FloatRoundStyleE2EEESI_S2H_JEEENS4_5SM1004TMEM4LOAD26SM100_TMEM_LOAD_32dp32b32xES27_NS1K_INS1L_ILi2ELi4ELi3EEENS1N_ILi16EEENSN_INS5_IJS1P_SO_EEES1V_EEEENS4_39AutoVectorizingCopyWithAssumedAlignmentILi128EEENS4_14SM90_TMA_STOREES2X_S2Z_S2Z_EEEvvEEEEvNT_6ParamsE --------------------------
	.section	.text._ZN7cutlass13device_kernelINS_4gemm6kernel13GemmUniversalIN4cute5tupleIJiiiiEEENS1_10collective13CollectiveMmaINS1_46MainloopSm100TmaUmmaWarpSpecializedBlockScaledILi4ELi2ELi2ENS5_IJNS4_1CILi1EEENSA_ILi4EEESB_EEEEENS5_IJNSA_ILi128EEENSA_ILi64EEENSA_ILi256EEEEEENS5_IJNS_12float_e5m2_tENS_13float_ue8m0_tEEEENS5_IJNS5_IJlSB_lEEENS4_6LayoutINS5_IJNS5_IJNS5_IJNSA_ILi32EEESC_EEEiEEESQ_NS5_IJSB_iEEEEEENS5_IJNS5_IJNS5_IJNSA_ILi16EEESC_EEEiEEENS5_IJNS5_IJNSA_ILi0EEESB_EEENSA_ILi512EEEEEENS5_IJSW_iEEEEEEEEEEESL_S13_NS4_8TiledMMAINS4_8MMA_AtomIJNS4_21SM100_MMA_MXF8F6F4_SSISJ_SJ_fSK_Li128ELi64ELNS4_4UMMA5MajorE0ELS18_0ELNS17_7ScaleInE0ELS19_0EEEEEENSN_INS5_IJSB_SB_SB_EEENS5_IJSW_SW_SW_EEEEENS5_IJNS4_10UnderscoreES1F_S1F_EEEEENS5_IJNS4_23SM90_TMA_LOAD_MULTICASTES1I_EEENS5_IJNS4_14ComposedLayoutINS4_7SwizzleILi3ELi4ELi3EEENS4_18smem_ptr_flag_bitsILi8EEENSN_INS5_IJNSA_ILi8EEESF_EEENS5_IJSF_SB_EEEEEEENSN_INS5_IJNS5_IJNS5_IJSP_SB_EEENS5_IJSO_SB_EEEEEESB_NS5_IJSC_NSA_ILi2EEEEEEEEENS5_IJNS5_IJNS5_IJSU_SY_EEESX_EEESW_NS5_IJSB_SY_EEEEEEEEEEEvNS4_8identityENS5_IJNS4_13SM90_TMA_LOADES27_EEES25_vS26_EENS_8epilogue10collective18CollectiveEpilogueINS2A_23Sm100TmaWarpSpecializedILi3ELi2ELi32ELb1ELb0EEEJSI_NS5_IJNSN_ISF_SB_EENSN_ISO_SB_EEEEENS_10bfloat16_tESM_S2I_SM_NS2A_6fusion15FusionCallbacksIS2E_NS2J_17LinearCombinationIS2I_fS2I_fLNS_15FloatRoundStyleE2EEESI_S2H_JEEENS4_5SM1004TMEM4LOAD26SM100_TMEM_LOAD_32dp32b32xES27_NS1K_INS1L_ILi2ELi4ELi3EEENS1N_ILi16EEENSN_INS5_IJS1P_SO_EEES1V_EEEENS4_39AutoVectorizingCopyWithAssumedAlignmentILi128EEENS4_14SM90_TMA_STOREES2X_S2Z_S2Z_EEEvvEEEEvNT_6ParamsE,"ax",@progbits
	.align	128
.text._ZN7cutlass13device_kernelINS_4gemm6kernel13GemmUniversalIN4cute5tupleIJiiiiEEENS1_10collective13CollectiveMmaINS1_46MainloopSm100TmaUmmaWarpSpecializedBlockScaledILi4ELi2ELi2ENS5_IJNS4_1CILi1EEENSA_ILi4EEESB_EEEEENS5_IJNSA_ILi128EEENSA_ILi64EEENSA_ILi256EEEEEENS5_IJNS_12float_e5m2_tENS_13float_ue8m0_tEEEENS5_IJNS5_IJlSB_lEEENS4_6LayoutINS5_IJNS5_IJNS5_IJNSA_ILi32EEESC_EEEiEEESQ_NS5_IJSB_iEEEEEENS5_IJNS5_IJNS5_IJNSA_ILi16EEESC_EEEiEEENS5_IJNS5_IJNSA_ILi0EEESB_EEENSA_ILi512EEEEEENS5_IJSW_iEEEEEEEEEEESL_S13_NS4_8TiledMMAINS4_8MMA_AtomIJNS4_21SM100_MMA_MXF8F6F4_SSISJ_SJ_fSK_Li128ELi64ELNS4_4UMMA5MajorE0ELS18_0ELNS17_7ScaleInE0ELS19_0EEEEEENSN_INS5_IJSB_SB_SB_EEENS5_IJSW_SW_SW_EEEEENS5_IJNS4_10UnderscoreES1F_S1F_EEEEENS5_IJNS4_23SM90_TMA_LOAD_MULTICASTES1I_EEENS5_IJNS4_14ComposedLayoutINS4_7SwizzleILi3ELi4ELi3EEENS4_18smem_ptr_flag_bitsILi8EEENSN_INS5_IJNSA_ILi8EEESF_EEENS5_IJSF_SB_EEEEEEENSN_INS5_IJNS5_IJNS5_IJSP_SB_EEENS5_IJSO_SB_EEEEEESB_NS5_IJSC_NSA_ILi2EEEEEEEEENS5_IJNS5_IJNS5_IJSU_SY_EEESX_EEESW_NS5_IJSB_SY_EEEEEEEEEEEvNS4_8identityENS5_IJNS4_13SM90_TMA_LOADES27_EEES25_vS26_EENS_8epilogue10collective18CollectiveEpilogueINS2A_23Sm100TmaWarpSpecializedILi3ELi2ELi32ELb1ELb0EEEJSI_NS5_IJNSN_ISF_SB_EENSN_ISO_SB_EEEEENS_10bfloat16_tESM_S2I_SM_NS2A_6fusion15FusionCallbacksIS2E_NS2J_17LinearCombinationIS2I_fS2I_fLNS_15FloatRoundStyleE2EEESI_S2H_JEEENS4_5SM1004TMEM4LOAD26SM100_TMEM_LOAD_32dp32b32xES27_NS1K_INS1L_ILi2ELi4ELi3EEENS1N_ILi16EEENSN_INS5_IJS1P_SO_EEES1V_EEEENS4_39AutoVectorizingCopyWithAssumedAlignmentILi128EEENS4_14SM90_TMA_STOREES2X_S2Z_S2Z_EEEvvEEEEvNT_6ParamsE:
        .type           _ZN7cutlass13device_kernelINS_4gemm6kernel13GemmUniversalIN4cute5tupleIJiiiiEEENS1_10collective13CollectiveMmaINS1_46MainloopSm100TmaUmmaWarpSpecializedBlockScaledILi4ELi2ELi2ENS5_IJNS4_1CILi1EEENSA_ILi4EEESB_EEEEENS5_IJNSA_ILi128EEENSA_ILi64EEENSA_ILi256EEEEEENS5_IJNS_12float_e5m2_tENS_13float_ue8m0_tEEEENS5_IJNS5_IJlSB_lEEENS4_6LayoutINS5_IJNS5_IJNS5_IJNSA_ILi32EEESC_EEEiEEESQ_NS5_IJSB_iEEEEEENS5_IJNS5_IJNS5_IJNSA_ILi16EEESC_EEEiEEENS5_IJNS5_IJNSA_ILi0EEESB_EEENSA_ILi512EEEEEENS5_IJSW_iEEEEEEEEEEESL_S13_NS4_8TiledMMAINS4_8MMA_AtomIJNS4_21SM100_MMA_MXF8F6F4_SSISJ_SJ_fSK_Li128ELi64ELNS4_4UMMA5MajorE0ELS18_0ELNS17_7ScaleInE0ELS19_0EEEEEENSN_INS5_IJSB_SB_SB_EEENS5_IJSW_SW_SW_EEEEENS5_IJNS4_10UnderscoreES1F_S1F_EEEEENS5_IJNS4_23SM90_TMA_LOAD_MULTICASTES1I_EEENS5_IJNS4_14ComposedLayoutINS4_7SwizzleILi3ELi4ELi3EEENS4_18smem_ptr_flag_bitsILi8EEENSN_INS5_IJNSA_ILi8EEESF_EEENS5_IJSF_SB_EEEEEEENSN_INS5_IJNS5_IJNS5_IJSP_SB_EEENS5_IJSO_SB_EEEEEESB_NS5_IJSC_NSA_ILi2EEEEEEEEENS5_IJNS5_IJNS5_IJSU_SY_EEESX_EEESW_NS5_IJSB_SY_EEEEEEEEEEEvNS4_8identityENS5_IJNS4_13SM90_TMA_LOADES27_EEES25_vS26_EENS_8epilogue10collective18CollectiveEpilogueINS2A_23Sm100TmaWarpSpecializedILi3ELi2ELi32ELb1ELb0EEEJSI_NS5_IJNSN_ISF_SB_EENSN_ISO_SB_EEEEENS_10bfloat16_tESM_S2I_SM_NS2A_6fusion15FusionCallbacksIS2E_NS2J_17LinearCombinationIS2I_fS2I_fLNS_15FloatRoundStyleE2EEESI_S2H_JEEENS4_5SM1004TMEM4LOAD26SM100_TMEM_LOAD_32dp32b32xES27_NS1K_INS1L_ILi2ELi4ELi3EEENS1N_ILi16EEENSN_INS5_IJS1P_SO_EEES1V_EEEENS4_39AutoVectorizingCopyWithAssumedAlignmentILi128EEENS4_14SM90_TMA_STOREES2X_S2Z_S2Z_EEEvvEEEEvNT_6ParamsE,@function
        .size           _ZN7cutlass13device_kernelINS_4gemm6kernel13GemmUniversalIN4cute5tupleIJiiiiEEENS1_10collective13CollectiveMmaINS1_46MainloopSm100TmaUmmaWarpSpecializedBlockScaledILi4ELi2ELi2ENS5_IJNS4_1CILi1EEENSA_ILi4EEESB_EEEEENS5_IJNSA_ILi128EEENSA_ILi64EEENSA_ILi256EEEEEENS5_IJNS_12float_e5m2_tENS_13float_ue8m0_tEEEENS5_IJNS5_IJlSB_lEEENS4_6LayoutINS5_IJNS5_IJNS5_IJNSA_ILi32EEESC_EEEiEEESQ_NS5_IJSB_iEEEEEENS5_IJNS5_IJNS5_IJNSA_ILi16EEESC_EEEiEEENS5_IJNS5_IJNSA_ILi0EEESB_EEENSA_ILi512EEEEEENS5_IJSW_iEEEEEEEEEEESL_S13_NS4_8TiledMMAINS4_8MMA_AtomIJNS4_21SM100_MMA_MXF8F6F4_SSISJ_SJ_fSK_Li128ELi64ELNS4_4UMMA5MajorE0ELS18_0ELNS17_7ScaleInE0ELS19_0EEEEEENSN_INS5_IJSB_SB_SB_EEENS5_IJSW_SW_SW_EEEEENS5_IJNS4_10UnderscoreES1F_S1F_EEEEENS5_IJNS4_23SM90_TMA_LOAD_MULTICASTES1I_EEENS5_IJNS4_14ComposedLayoutINS4_7SwizzleILi3ELi4ELi3EEENS4_18smem_ptr_flag_bitsILi8EEENSN_INS5_IJNSA_ILi8EEESF_EEENS5_IJSF_SB_EEEEEEENSN_INS5_IJNS5_IJNS5_IJSP_SB_EEENS5_IJSO_SB_EEEEEESB_NS5_IJSC_NSA_ILi2EEEEEEEEENS5_IJNS5_IJNS5_IJSU_SY_EEESX_EEESW_NS5_IJSB_SY_EEEEEEEEEEEvNS4_8identityENS5_IJNS4_13SM90_TMA_LOADES27_EEES25_vS26_EENS_8epilogue10collective18CollectiveEpilogueINS2A_23Sm100TmaWarpSpecializedILi3ELi2ELi32ELb1ELb0EEEJSI_NS5_IJNSN_ISF_SB_EENSN_ISO_SB_EEEEENS_10bfloat16_tESM_S2I_SM_NS2A_6fusion15FusionCallbacksIS2E_NS2J_17LinearCombinationIS2I_fS2I_fLNS_15FloatRoundStyleE2EEESI_S2H_JEEENS4_5SM1004TMEM4LOAD26SM100_TMEM_LOAD_32dp32b32xES27_NS1K_INS1L_ILi2ELi4ELi3EEENS1N_ILi16EEENSN_INS5_IJS1P_SO_EEES1V_EEEENS4_39AutoVectorizingCopyWithAssumedAlignmentILi128EEENS4_14SM90_TMA_STOREES2X_S2Z_S2Z_EEEvvEEEEvNT_6ParamsE,(.L_x_161 - _ZN7cutlass13device_kernelINS_4gemm6kernel13GemmUniversalIN4cute5tupleIJiiiiEEENS1_10collective13CollectiveMmaINS1_46MainloopSm100TmaUmmaWarpSpecializedBlockScaledILi4ELi2ELi2ENS5_IJNS4_1CILi1EEENSA_ILi4EEESB_EEEEENS5_IJNSA_ILi128EEENSA_ILi64EEENSA_ILi256EEEEEENS5_IJNS_12float_e5m2_tENS_13float_ue8m0_tEEEENS5_IJNS5_IJlSB_lEEENS4_6LayoutINS5_IJNS5_IJNS5_IJNSA_ILi32EEESC_EEEiEEESQ_NS5_IJSB_iEEEEEENS5_IJNS5_IJNS5_IJNSA_ILi16EEESC_EEEiEEENS5_IJNS5_IJNSA_ILi0EEESB_EEENSA_ILi512EEEEEENS5_IJSW_iEEEEEEEEEEESL_S13_NS4_8TiledMMAINS4_8MMA_AtomIJNS4_21SM100_MMA_MXF8F6F4_SSISJ_SJ_fSK_Li128ELi64ELNS4_4UMMA5MajorE0ELS18_0ELNS17_7ScaleInE0ELS19_0EEEEEENSN_INS5_IJSB_SB_SB_EEENS5_IJSW_SW_SW_EEEEENS5_IJNS4_10UnderscoreES1F_S1F_EEEEENS5_IJNS4_23SM90_TMA_LOAD_MULTICASTES1I_EEENS5_IJNS4_14ComposedLayoutINS4_7SwizzleILi3ELi4ELi3EEENS4_18smem_ptr_flag_bitsILi8EEENSN_INS5_IJNSA_ILi8EEESF_EEENS5_IJSF_SB_EEEEEEENSN_INS5_IJNS5_IJNS5_IJSP_SB_EEENS5_IJSO_SB_EEEEEESB_NS5_IJSC_NSA_ILi2EEEEEEEEENS5_IJNS5_IJNS5_IJSU_SY_EEESX_EEESW_NS5_IJSB_SY_EEEEEEEEEEEvNS4_8identityENS5_IJNS4_13SM90_TMA_LOADES27_EEES25_vS26_EENS_8epilogue10collective18CollectiveEpilogueINS2A_23Sm100TmaWarpSpecializedILi3ELi2ELi32ELb1ELb0EEEJSI_NS5_IJNSN_ISF_SB_EENSN_ISO_SB_EEEEENS_10bfloat16_tESM_S2I_SM_NS2A_6fusion15FusionCallbacksIS2E_NS2J_17LinearCombinationIS2I_fS2I_fLNS_15FloatRoundStyleE2EEESI_S2H_JEEENS4_5SM1004TMEM4LOAD26SM100_TMEM_LOAD_32dp32b32xES27_NS1K_INS1L_ILi2ELi4ELi3EEENS1N_ILi16EEENSN_INS5_IJS1P_SO_EEES1V_EEEENS4_39AutoVectorizingCopyWithAssumedAlignmentILi128EEENS4_14SM90_TMA_STOREES2X_S2Z_S2Z_EEEvvEEEEvNT_6ParamsE)
        .other          _ZN7cutlass13device_kernelINS_4gemm6kernel13GemmUniversalIN4cute5tupleIJiiiiEEENS1_10collective13CollectiveMmaINS1_46MainloopSm100TmaUmmaWarpSpecializedBlockScaledILi4ELi2ELi2ENS5_IJNS4_1CILi1EEENSA_ILi4EEESB_EEEEENS5_IJNSA_ILi128EEENSA_ILi64EEENSA_ILi256EEEEEENS5_IJNS_12float_e5m2_tENS_13float_ue8m0_tEEEENS5_IJNS5_IJlSB_lEEENS4_6LayoutINS5_IJNS5_IJNS5_IJNSA_ILi32EEESC_EEEiEEESQ_NS5_IJSB_iEEEEEENS5_IJNS5_IJNS5_IJNSA_ILi16EEESC_EEEiEEENS5_IJNS5_IJNSA_ILi0EEESB_EEENSA_ILi512EEEEEENS5_IJSW_iEEEEEEEEEEESL_S13_NS4_8TiledMMAINS4_8MMA_AtomIJNS4_21SM100_MMA_MXF8F6F4_SSISJ_SJ_fSK_Li128ELi64ELNS4_4UMMA5MajorE0ELS18_0ELNS17_7ScaleInE0ELS19_0EEEEEENSN_INS5_IJSB_SB_SB_EEENS5_IJSW_SW_SW_EEEEENS5_IJNS4_10UnderscoreES1F_S1F_EEEEENS5_IJNS4_23SM90_TMA_LOAD_MULTICASTES1I_EEENS5_IJNS4_14ComposedLayoutINS4_7SwizzleILi3ELi4ELi3EEENS4_18smem_ptr_flag_bitsILi8EEENSN_INS5_IJNSA_ILi8EEESF_EEENS5_IJSF_SB_EEEEEEENSN_INS5_IJNS5_IJNS5_IJSP_SB_EEENS5_IJSO_SB_EEEEEESB_NS5_IJSC_NSA_ILi2EEEEEEEEENS5_IJNS5_IJNS5_IJSU_SY_EEESX_EEESW_NS5_IJSB_SY_EEEEEEEEEEEvNS4_8identityENS5_IJNS4_13SM90_TMA_LOADES27_EEES25_vS26_EENS_8epilogue10collective18CollectiveEpilogueINS2A_23Sm100TmaWarpSpecializedILi3ELi2ELi32ELb1ELb0EEEJSI_NS5_IJNSN_ISF_SB_EENSN_ISO_SB_EEEEENS_10bfloat16_tESM_S2I_SM_NS2A_6fusion15FusionCallbacksIS2E_NS2J_17LinearCombinationIS2I_fS2I_fLNS_15FloatRoundStyleE2EEESI_S2H_JEEENS4_5SM1004TMEM4LOAD26SM100_TMEM_LOAD_32dp32b32xES27_NS1K_INS1L_ILi2ELi4ELi3EEENS1N_ILi16EEENSN_INS5_IJS1P_SO_EEES1V_EEEENS4_39AutoVectorizingCopyWithAssumedAlignmentILi128EEENS4_14SM90_TMA_STOREES2X_S2Z_S2Z_EEEvvEEEEvNT_6ParamsE,@"STO_CUDA_ENTRY STV_DEFAULT"
_ZN7cutlass13device_kernelINS_4gemm6kernel13GemmUniversalIN4cute5tupleIJiiiiEEENS1_10collective13CollectiveMmaINS1_46MainloopSm100TmaUmmaWarpSpecializedBlockScaledILi4ELi2ELi2ENS5_IJNS4_1CILi1EEENSA_ILi4EEESB_EEEEENS5_IJNSA_ILi128EEENSA_ILi64EEENSA_ILi256EEEEEENS5_IJNS_12float_e5m2_tENS_13float_ue8m0_tEEEENS5_IJNS5_IJlSB_lEEENS4_6LayoutINS5_IJNS5_IJNS5_IJNSA_ILi32EEESC_EEEiEEESQ_NS5_IJSB_iEEEEEENS5_IJNS5_IJNS5_IJNSA_ILi16EEESC_EEEiEEENS5_IJNS5_IJNSA_ILi0EEESB_EEENSA_ILi512EEEEEENS5_IJSW_iEEEEEEEEEEESL_S13_NS4_8TiledMMAINS4_8MMA_AtomIJNS4_21SM100_MMA_MXF8F6F4_SSISJ_SJ_fSK_Li128ELi64ELNS4_4UMMA5MajorE0ELS18_0ELNS17_7ScaleInE0ELS19_0EEEEEENSN_INS5_IJSB_SB_SB_EEENS5_IJSW_SW_SW_EEEEENS5_IJNS4_10UnderscoreES1F_S1F_EEEEENS5_IJNS4_23SM90_TMA_LOAD_MULTICASTES1I_EEENS5_IJNS4_14ComposedLayoutINS4_7SwizzleILi3ELi4ELi3EEENS4_18smem_ptr_flag_bitsILi8EEENSN_INS5_IJNSA_ILi8EEESF_EEENS5_IJSF_SB_EEEEEEENSN_INS5_IJNS5_IJNS5_IJSP_SB_EEENS5_IJSO_SB_EEEEEESB_NS5_IJSC_NSA_ILi2EEEEEEEEENS5_IJNS5_IJNS5_IJSU_SY_EEESX_EEESW_NS5_IJSB_SY_EEEEEEEEEEEvNS4_8identityENS5_IJNS4_13SM90_TMA_LOADES27_EEES25_vS26_EENS_8epilogue10collective18CollectiveEpilogueINS2A_23Sm100TmaWarpSpecializedILi3ELi2ELi32ELb1ELb0EEEJSI_NS5_IJNSN_ISF_SB_EENSN_ISO_SB_EEEEENS_10bfloat16_tESM_S2I_SM_NS2A_6fusion15FusionCallbacksIS2E_NS2J_17LinearCombinationIS2I_fS2I_fLNS_15FloatRoundStyleE2EEESI_S2H_JEEENS4_5SM1004TMEM4LOAD26SM100_TMEM_LOAD_32dp32b32xES27_NS1K_INS1L_ILi2ELi4ELi3EEENS1N_ILi16EEENSN_INS5_IJS1P_SO_EEES1V_EEEENS4_39AutoVectorizingCopyWithAssumedAlignmentILi128EEENS4_14SM90_TMA_STOREES2X_S2Z_S2Z_EEEvvEEEEvNT_6ParamsE:
[----:B------:R-:W1:Y:S01]  /*0000*/  LDC R1, c[0x0][0x37c] ;  /* 0x0000df00ff017b82 */ /* 0x000e620000000800 */
[----:B------:R-:W2:Y:S01]  /*0010*/  S2R R93, SR_TID.X ;  /* 0x00000000005d7919 */ /* 0x000ea20000002100 */
[----:B------:R-:W3:Y:S01]  /*0020*/  LDCU.64 UR12, c[0x0][0xc90] ;  /* 0x00019200ff0c77ac */ /* 0x000ee20008000a00 */
[----:B------:R-:W-:Y:S02]  /*0030*/  PRMT R88, RZ, 0x7610, R88 ;  /* 0x00007610ff587816 */ /* 0x000fe40000000058 */
[----:B------:R-:W-:Y:S01]  /*0040*/  ELECT P6, URZ, PT ;  /* 0x0000000000ff782f */ /* 0x000fe200038c0000 */
[----:B------:R-:W4:Y:S01]  /*0050*/  LDCU.64 UR56, c[0x0][0x358] ;  /* 0x00006b00ff3877ac */ /* 0x000f220008000a00 */
[----:B---3--:R-:W-:-:S04]  /*0060*/  UISETP.NE.U32.AND UP0, UPT, UR12, URZ, UPT ;  /* 0x000000ff0c00728c */ /* 0x008fc8000bf05070 */
[----:B------:R-:W-:Y:S01]  /*0070*/  UISETP.NE.AND.EX UP0, UPT, UR13, URZ, UPT, UP0 ;  /* 0x000000ff0d00728c */ /* 0x000fe2000bf05300 */
[----:B--2---:R-:W-:-:S05]  /*0080*/  SHF.R.U32.HI R92, RZ, 0x5, R93 ;  /* 0x00000005ff5c7819 */ /* 0x004fca000001165d */
[----:B------:R-:W2:Y:S02]  /*0090*/  SHFL.IDX PT, R0, R92, RZ, 0x1f ;  /* 0x00001fff5c007589 */ /* 0x000ea400000e0000 */
[----:B--2---:R-:W-:Y:S01]  /*00a0*/  R2UR UR14, R0 ;  /* 0x00000000000e72ca */ /* 0x004fe200000e0000 */
[----:B-1--4-:R-:W-:-:S14]  /*00b0*/  BRA.U UP0, `(.L_x_0) ;  /* 0x00000001002c7547 */ /* 0x012fdc000b800000 */
[----:B------:R-:W1:Y:S02]  /*00c0*/  LDCU.64 UR4, c[0x0][0xc88] ;  /* 0x00019100ff0477ac */ /* 0x000e640008000a00 */
[----:B-1----:R-:W-:-:S04]  /*00d0*/  UISETP.NE.U32.AND UP0, UPT, UR4, URZ, UPT ;  /* 0x000000ff0400728c */ /* 0x002fc8000bf05070 */
[----:B------:R-:W-:-:S09]  /*00e0*/  UISETP.NE.AND.EX UP0, UPT, UR5, URZ, UPT, UP0 ;  /* 0x000000ff0500728c */ /* 0x000fd2000bf05300 */
[----:B------:R-:W-:Y:S05]  /*00f0*/  BRA.U !UP0, `(.L_x_1) ;  /* 0x0000000108107547 */ /* 0x000fea000b800000 */
[----:B------:R-:W1:Y:S02]  /*0100*/  LDC.64 R2, c[0x0][0xc88] ;  /* 0x00032200ff027b82 */ /* 0x000e640000000a00 */
[----:B-1----:R1:W5:Y:S01]  /*0110*/  LDG.E R49, desc[UR56][R2.64] ;  /* 0x0000003802317981 */ /* 0x002362000c1e1900 */
[----:B------:R-:W-:Y:S01]  /*0120*/  HFMA2 R88, -RZ, RZ, 0, 5.9604644775390625e-08 ;  /* 0x00000001ff587431 */ /* 0x000fe200000001ff */
[----:B------:R-:W-:Y:S05]  /*0130*/  BRA `(.L_x_0) ;  /* 0x00000000000c7947 */ /* 0x000fea0003800000 */
.L_x_1:
[----:B------:R-:W1:Y:S01]  /*0140*/  LDCU UR4, c[0x0][0xc80] ;  /* 0x00019000ff0477ac */ /* 0x000e620008000800 */
[----:B------:R-:W-:Y:S01]  /*0150*/  HFMA2 R88, -RZ, RZ, 0, 5.9604644775390625e-08 ;  /* 0x00000001ff587431 */ /* 0x000fe200000001ff */
[----:B-1----:R-:W-:-:S07]  /*0160*/  MOV R49, UR4 ;  /* 0x0000000400317c02 */ /* 0x002fce0008000f00 */
.L_x_0:
[----:B------:R-:W2:Y:S02]  /*0170*/  LDCU.64 UR4, c[0x0][0xcb0] ;  /* 0x00019600ff0477ac */ /* 0x000ea40008000a00 */
[----:B--2---:R-:W-:-:S04]  /*0180*/  UISETP.NE.U32.AND UP0, UPT, UR4, URZ, UPT ;  /* 0x000000ff0400728c */ /* 0x004fc8000bf05070 */
[----:B------:R-:W-:-:S09]  /*0190*/  UISETP.NE.AND.EX UP0, UPT, UR5, URZ, UPT, UP0 ;  /* 0x000000ff0500728c */ /* 0x000fd2000bf05300 */
[----:B------:R-:W-:Y:S05]  /*01a0*/  BRA.U UP0, `(.L_x_2) ;  /* 0x0000000100247547 */ /* 0x000fea000b800000 */
[----:B------:R-:W2:Y:S02]  /*01b0*/  LDCU.64 UR4, c[0x0][0xca8] ;  /* 0x00019500ff0477ac */ /* 0x000ea40008000a00 */
[----:B--2---:R-:W-:-:S04]  /*01c0*/  UISETP.NE.U32.AND UP0, UPT, UR4, URZ, UPT ;  /* 0x000000ff0400728c */ /* 0x004fc8000bf05070 */
[----:B------:R-:W-:-:S09]  /*01d0*/  UISETP.NE.AND.EX UP0, UPT, UR5, URZ, UPT, UP0 ;  /* 0x000000ff0500728c */ /* 0x000fd2000bf05300 */
[----:B------:R-:W-:Y:S05]  /*01e0*/  BRA.U !UP0, `(.L_x_3) ;  /* 0x00000001080c7547 */ /* 0x000fea000b800000 */
[----:B-1----:R-:W1:Y:S02]  /*01f0*/  LDC.64 R2, c[0x0][0xca8] ;  /* 0x00032a00ff027b82 */ /* 0x002e640000000a00 */
[----:B-1----:R2:W5:Y:S01]  /*0200*/  LDG.E R47, desc[UR56][R2.64] ;  /* 0x00000038022f7981 */ /* 0x002562000c1e1900 */
[----:B------:R-:W-:Y:S05]  /*0210*/  BRA `(.L_x_2) ;  /* 0x0000000000087947 */ /* 0x000fea0003800000 */
.L_x_3:
[----:B------:R-:W2:Y:S02]  /*0220*/  LDCU UR4, c[0x0][0xca0] ;  /* 0x00019400ff0477ac */ /* 0x000ea40008000800 */
[----:B--2---:R-:W-:Y:S02]  /*0230*/  MOV R47, UR4 ;  /* 0x00000004002f7c02 */ /* 0x004fe40008000f00 */
.L_x_2:
[----:B------:R-:W-:Y:S01]  /*0240*/  IMAD.U32 R0, RZ, RZ, UR14 ;  /* 0x0000000eff007e24 */ /* 0x000fe2000f8e00ff */
[----:B------:R-:W-:Y:S04]  /*0250*/  BSSY.RECONVERGENT B0, `(.L_x_4) ;  /* 0x0000012000007945 */ /* 0x000fe80003800200 */
[C---:B------:R-:W-:Y:S02]  /*0260*/  ISETP.NE.OR P1, PT, R0.reuse, 0x1, !P6 ;  /* 0x000000010000780c */ /* 0x040fe40007725670 */
[----:B------:R-:W-:-:S11]  /*0270*/  ISETP.NE.OR P0, PT, R0, 0x3, !P6 ;  /* 0x000000030000780c */ /* 0x000fd60007705670 */
[----:B------:R-:W-:Y:S05]  /*0280*/  @P1 BRA `(.L_x_5) ;  /* 0x0000000000381947 */ /* 0x000fea0003800000 */
[----:B------:R-:W3:Y:S02]  /*0290*/  LDCU.64 UR4, c[0x0][0x348] ;  /* 0x00006900ff0477ac */ /* 0x000ee40008000a00 */
[----:B---3--:R-:W-:Y:S02]  /*02a0*/  UIADD3 UR10, UP3, UPT, UR4, 0x80, URZ ;  /* 0x00000080040a7890 */ /* 0x008fe4000ff7e0ff */
[----:B------:R-:W-:Y:S02]  /*02b0*/  UIADD3 UR8, UP2, UPT, UR4, 0x180, URZ ;  /* 0x0000018004087890 */ /* 0x000fe4000ff5e0ff */
[----:B------:R-:W-:Y:S02]  /*02c0*/  UIADD3 UR6, UP1, UPT, UR4, 0x280, URZ ;  /* 0x0000028004067890 */ /* 0x000fe4000ff3e0ff */
[----:B------:R-:W-:Y:S02]  /*02d0*/  UIADD3 UR4, UP0, UPT, UR4, 0x380, URZ ;  /* 0x0000038004047890 */ /* 0x000fe4000ff1e0ff */
[----:B------:R-:W-:-:S02]  /*02e0*/  UIADD3.X UR11, UPT, UPT, URZ, UR5, URZ, UP3, !UPT ;  /* 0x00000005ff0b7290 */ /* 0x000fc40009ffe4ff */
[----:B------:R-:W-:Y:S02]  /*02f0*/  UIADD3.X UR9, UPT, UPT, URZ, UR5, URZ, UP2, !UPT ;  /* 0x00000005ff097290 */ /* 0x000fe400097fe4ff */
[----:B------:R-:W-:Y:S02]  /*0300*/  UIADD3.X UR7, UPT, UPT, URZ, UR5, URZ, UP1, !UPT ;  /* 0x00000005ff077290 */ /* 0x000fe40008ffe4ff */
[----:B------:R-:W-:-:S03]  /*0310*/  UIADD3.X UR5, UPT, UPT, URZ, UR5, URZ, UP0, !UPT ;  /* 0x00000005ff057290 */ /* 0x000fc600087fe4ff */
[----:B------:R3:W-:Y:S02]  /*0320*/  UTMACCTL.PF [UR10] ;  /* 0x000000000a0079b9 */ /* 0x0007e40008040000 */
[----:B------:R3:W-:Y:S02]  /*0330*/  UTMACCTL.PF [UR8] ;  /* 0x00000000080079b9 */ /* 0x0007e40008040000 */
[----:B------:R3:W-:Y:S02]  /*0340*/  UTMACCTL.PF [UR6] ;  /* 0x00000000060079b9 */ /* 0x0007e40008040000 */
[----:B------:R3:W-:Y:S02]  /*0350*/  UTMACCTL.PF [UR4] ;  /* 0x00000000040079b9 */ /* 0x0007e40008040000 */
[----:B---3--:R-:W-:Y:S01]  /*0360*/  NOP ;  /* 0x0000000000007918 */ /* 0x008fe20000000000 */
.L_x_5:
[----:B------:R-:W-:Y:S05]  /*0370*/  BSYNC.RECONVERGENT B0 ;  /* 0x0000000000007941 */ /* 0x000fea0003800200 */
.L_x_4:
[----:B------:R-:W-:Y:S04]  /*0380*/  BSSY.RECONVERGENT B0, `(.L_x_6) ;  /* 0x000000a000007945 */ /* 0x000fe80003800200 */
[----:B------:R-:W-:Y:S05]  /*0390*/  @P0 BRA `(.L_x_7) ;  /* 0x0000000000200947 */ /* 0x000fea0003800000 */
[----:B------:R-:W3:Y:S02]  /*03a0*/  LDCU.64 UR4, c[0x0][0x348] ;  /* 0x00006900ff0477ac */ /* 0x000ee40008000a00 */
[----:B---3--:R-:W-:Y:S02]  /*03b0*/  UIADD3 UR6, UP1, UPT, UR4, 0x980, URZ ;  /* 0x0000098004067890 */ /* 0x008fe4000ff3e0ff */
[----:B------:R-:W-:Y:S02]  /*03c0*/  UIADD3 UR4, UP0, UPT, UR4, 0xa80, URZ ;  /* 0x00000a8004047890 */ /* 0x000fe4000ff1e0ff */
[----:B------:R-:W-:Y:S02]  /*03d0*/  UIADD3.X UR7, UPT, UPT, URZ, UR5, URZ, UP1, !UPT ;  /* 0x00000005ff077290 */ /* 0x000fe40008ffe4ff */
[----:B------:R-:W-:-:S07]  /*03e0*/  UIADD3.X UR5, UPT, UPT, URZ, UR5, URZ, UP0, !UPT ;  /* 0x00000005ff057290 */ /* 0x000fce00087fe4ff */
[----:B------:R3:W-:Y:S02]  /*03f0*/  UTMACCTL.PF [UR6] ;  /* 0x00000000060079b9 */ /* 0x0007e40008040000 */
[----:B------:R3:W-:Y:S02]  /*0400*/  UTMACCTL.PF [UR4] ;  /* 0x00000000040079b9 */ /* 0x0007e40008040000 */
[----:B---3--:R-:W-:Y:S01]  /*0410*/  NOP ;  /* 0x0000000000007918 */ /* 0x008fe20000000000 */
.L_x_7:
[----:B------:R-:W-:Y:S05]  /*0420*/  BSYNC.RECONVERGENT B0 ;  /* 0x0000000000007941 */ /* 0x000fea0003800200 */
.L_x_6:
[----:B------:R-:W3:Y:S01]  /*0430*/  LDCU.64 UR4, c[0x0][0xc88] ;  /* 0x00019100ff0477ac */ /* 0x000ee20008000a00 */
[----:B------:R-:W-:Y:S02]  /*0440*/  UISETP.EQ.U32.AND UP1, UPT, UR12, URZ, UPT ;  /* 0x000000ff0c00728c */ /* 0x000fe4000bf22070 */
[----:B------:R-:W-:Y:S02]  /*0450*/  UPLOP3.LUT UP4, UPT, UPT, UPT, UPT, 0x80, 0x8 ;  /* 0x000000000008789c */ /* 0x000fe40003f8f070 */
[----:B---3--:R-:W-:-:S04]  /*0460*/  UISETP.NE.U32.AND UP0, UPT, UR4, URZ, UPT ;  /* 0x000000ff0400728c */ /* 0x008fc8000bf05070 */
[----:B------:R-:W-:-:S04]  /*0470*/  UISETP.NE.AND.EX UP0, UPT, UR5, URZ, UPT, UP0 ;  /* 0x000000ff0500728c */ /* 0x000fc8000bf05300 */
[----:B------:R-:W-:-:S04]  /*0480*/  UISETP.EQ.OR.EX UP2, UPT, UR13, URZ, !UP0, UP1 ;  /* 0x000000ff0d00728c */ /* 0x000fc8000c742710 */
[----:B------:R-:W-:-:S05]  /*0490*/  UP2UR UR53, UPR, URZ, 0x4 ;  /* 0x00000004ff357883 */ /* 0x000fca0008000000 */
[----:B------:R-:W-:Y:S07]  /*04a0*/  BRA.U !UP2, `(.L_x_8) ;  /* 0x000000010a207547 */ /* 0x000fee000b800000 */
[----:B------:R-:W-:Y:S01]  /*04b0*/  UISETP.NE.U32.AND UP1, UPT, UR12, URZ, UPT ;  /* 0x000000ff0c00728c */ /* 0x000fe2000bf25070 */
[----:B-----5:R-:W-:Y:S01]  /*04c0*/  FSETP.NEU.AND P0, PT, R49, RZ, PT ;  /* 0x000000ff3100720b */ /* 0x020fe20003f0d000 */
[----:B------:R-:W-:Y:S02]  /*04d0*/  USEL UR4, URZ, 0xffffffff, UP0 ;  /* 0xffffffffff047887 */ /* 0x000fe40008000000 */
[----:B------:R-:W-:-:S10]  /*04e0*/  UISETP.NE.AND.EX UP1, UPT, UR13, URZ, UPT, UP1 ;  /* 0x000000ff0d00728c */ /* 0x000fd4000bf25310 */
[----:B------:R-:W-:Y:S01]  /*04f0*/  VOTEU.ANY UP0, P0 ;  /* 0x0000000000ff7886 */ /* 0x000fe20000000100 */
[----:B------:R-:W-:-:S04]  /*0500*/  @!UP1 USEL UR4, URZ, 0xffffffff, UP0 ;  /* 0xffffffffff049887 */ /* 0x000fc80008000000 */
[----:B------:R-:W-:-:S04]  /*0510*/  ULOP3.LUT UR4, UR4, 0x1, URZ, 0xc0, !UPT ;  /* 0x0000000104047892 */ /* 0x000fc8000f8ec0ff */
[----:B------:R-:W-:-:S11]  /*0520*/  UISETP.NE.U32.AND UP4, UPT, UR4, 0x1, UPT ;  /* 0x000000010400788c */ /* 0x000fd6000bf85070 */
.L_x_8:
[----:B-12---:R-:W1:Y:S01]  /*0530*/  SHFL.IDX PT, R2, R92, RZ, 0x1f ;  /* 0x00001fff5c027589 */ /* 0x006e6200000e0000 */
[----:B------:R-:W-:-:S04]  /*0540*/  UISETP.NE.AND UP0, UPT, UR14, 0x2, UPT ;  /* 0x000000020e00788c */ /* 0x000fc8000bf05270 */
[----:B------:R-:W-:Y:S01]  /*0550*/  USEL UR55, URZ, 0x1, UP0 ;  /* 0x00000001ff377887 */ /* 0x000fe20008000000 */
[----:B-1----:R-:W-:-:S13]  /*0560*/  ISETP.NE.AND P0, PT, R2, RZ, PT ;  /* 0x000000ff0200720c */ /* 0x002fda0003f05270 */
[----:B------:R-:W-:Y:S05]  /*0570*/  @P0 BRA `(.L_x_9) ;  /* 0x0000000000580947 */ /* 0x000fea0003800000 */
[----:B------:R-:W1:Y:S01]  /*0580*/  S2UR UR4, SR_CgaCtaId ;  /* 0x00000000000479c3 */ /* 0x000e620000008800 */
[----:B------:R-:W-:Y:S01]  /*0590*/  UMOV UR5, 0x400 ;  /* 0x0000040000057882 */ /* 0x000fe20000000000 */
[----:B------:R-:W-:Y:S01]  /*05a0*/  UMOV UR8, 0x1 ;  /* 0x0000000100087882 */ /* 0x000fe20000000000 */
[----:B------:R-:W-:Y:S01]  /*05b0*/  UMOV UR6, 0x4 ;  /* 0x0000000400067882 */ /* 0x000fe20000000000 */
[----:B------:R-:W-:-:S04]  /*05c0*/  UIADD3 UR8, UPT, UPT, -UR8, 0x100000, URZ ;  /* 0x0010000008087890 */ /* 0x000fc8000fffe1ff */
[----:B------:R-:W-:Y:S02]  /*05d0*/  USHF.L.U32 UR9, UR8, 0xb, URZ ;  /* 0x0000000b08097899 */ /* 0x000fe400080006ff */
[----:B------:R-:W-:Y:S02]  /*05e0*/  USHF.L.U32 UR8, UR8, 0x1, URZ ;  /* 0x0000000108087899 */ /* 0x000fe400080006ff */
[----:B------:R-:W-:-:S04]  /*05f0*/  UIADD3 UR6, UPT, UPT, -UR6, 0x100000, URZ ;  /* 0x0010000006067890 */ /* 0x000fc8000fffe1ff */
[----:B------:R-:W-:Y:S02]  /*0600*/  USHF.L.U32 UR7, UR6, 0xb, URZ ;  /* 0x0000000b06077899 */ /* 0x000fe400080006ff */
[----:B------:R-:W-:Y:S01]  /*0610*/  USHF.L.U32 UR6, UR6, 0x1, URZ ;  /* 0x0000000106067899 */ /* 0x000fe200080006ff */
[----:B------:R-:W-:Y:S01]  /*0620*/  ELECT P0, URZ, PT ;  /* 0x0000000000ff782f */ /* 0x000fe20003800000 */
[----:B-1----:R-:W-:Y:S01]  /*0630*/  ULEA UR4, UR4, UR5, 0x18 ;  /* 0x0000000504047291 */ /* 0x002fe2000f8ec0ff */
[----:B------:R-:W1:Y:S11]  /*0640*/  FENCE.VIEW.ASYNC.S ;  /* 0x00000000000073c6 */ /* 0x000e760000000000 */
[----:B-1----:R1:W2:Y:S01]  /*0650*/  SYNCS.EXCH.64 URZ, [UR4], UR8 ;  /* 0x0000000804ff75b2 */ /* 0x0022a20008000100 */
[----:B------:R1:W3:Y:S01]  /*0660*/  SYNCS.EXCH.64 URZ, [UR4+0x20], UR6 ;  /* 0x0000200604ff75b2 */ /* 0x0002e20008000100 */
[----:B------:R1:W4:Y:S01]  /*0670*/  SYNCS.EXCH.64 URZ, [UR4+0x8], UR8 ;  /* 0x0000080804ff75b2 */ /* 0x0003220008000100 */
[----:B------:R1:W1:Y:S01]  /*0680*/  SYNCS.EXCH.64 URZ, [UR4+0x28], UR6 ;  /* 0x0000280604ff75b2 */ /* 0x0002620008000100 */
[----:B------:R1:W1:Y:S01]  /*0690*/  SYNCS.EXCH.64 URZ, [UR4+0x10], UR8 ;  /* 0x0000100804ff75b2 */ /* 0x0002620008000100 */
[----:B------:R1:W1:Y:S01]  /*06a0*/  SYNCS.EXCH.64 URZ, [UR4+0x30], UR6 ;  /* 0x0000300604ff75b2 */ /* 0x0002620008000100 */
[----:B------:R1:W1:Y:S01]  /*06b0*/  SYNCS.EXCH.64 URZ, [UR4+0x18], UR8 ;  /* 0x0000180804ff75b2 */ /* 0x0002620008000100 */
[----:B------:R1:W1:Y:S01]  /*06c0*/  SYNCS.EXCH.64 URZ, [UR4+0x38], UR6 ;  /* 0x0000380604ff75b2 */ /* 0x0002620008000100 */
[----:B------:R-:W-:Y:S01]  /*06d0*/  NOP ;  /* 0x0000000000007918 */ /* 0x000fe20000000000 */
.L_x_9:
[----:B------:R-:W2:Y:S01]  /*06e0*/  SHFL.IDX PT, R2, R92, RZ, 0x1f ;  /* 0x00001fff5c027589 */ /* 0x000ea200000e0000 */
[----:B------:R-:W-:Y:S01]  /*06f0*/  NOP ;  /* 0x0000000000007918 */ /* 0x000fe20000000000 */
[----:B--2---:R-:W-:-:S13]  /*0700*/  ISETP.NE.AND P0, PT, R2, 0x1, PT ;  /* 0x000000010200780c */ /* 0x004fda0003f05270 */
[----:B------:R-:W-:Y:S05]  /*0710*/  @P0 BRA `(.L_x_10) ;  /* 0x0000000000500947 */ /* 0x000fea0003800000 */
[----:B-1----:R-:W1:Y:S01]  /*0720*/  S2UR UR4, SR_CgaCtaId ;  /* 0x00000000000479c3 */ /* 0x002e620000008800 */
        /* <DEDUP_REMOVED lines=12> */
[----:B-1----:R2:W1:Y:S01]  /*07f0*/  SYNCS.EXCH.64 URZ, [UR4+0x40], UR8 ;  /* 0x0000400804ff75b2 */ /* 0x0024620008000100 */
[----:B------:R2:W1:Y:S01]  /*0800*/  SYNCS.EXCH.64 URZ, [UR4+0x58], UR6 ;  /* 0x0000580604ff75b2 */ /* 0x0004620008000100 */
[----:B------:R2:W1:Y:S01]  /*0810*/  SYNCS.EXCH.64 URZ, [UR4+0x48], UR8 ;  /* 0x0000480804ff75b2 */ /* 0x0004620008000100 */
[----:B------:R2:W1:Y:S01]  /*0820*/  SYNCS.EXCH.64 URZ, [UR4+0x60], UR6 ;  /* 0x0000600604ff75b2 */ /* 0x0004620008000100 */
[----:B------:R2:W1:Y:S01]  /*0830*/  SYNCS.EXCH.64 URZ, [UR4+0x50], UR8 ;  /* 0x0000500804ff75b2 */ /* 0x0004620008000100 */
[----:B------:R2:W1:Y:S02]  /*0840*/  SYNCS.EXCH.64 URZ, [UR4+0x68], UR6 ;  /* 0x0000680604ff75b2 */ /* 0x0004640008000100 */
[----:B--2---:R-:W-:Y:S01]  /*0850*/  NOP ;  /* 0x0000000000007918 */ /* 0x004fe20000000000 */
.L_x_10:
[----:B------:R-:W2:Y:S01]  /*0860*/  SHFL.IDX PT, R2, R92, RZ, 0x1f ;  /* 0x00001fff5c027589 */ /* 0x000ea200000e0000 */
[----:B------:R-:W-:Y:S01]  /*0870*/  NOP ;  /* 0x0000000000007918 */ /* 0x000fe20000000000 */
[----:B--2---:R-:W-:-:S13]  /*0880*/  ISETP.NE.AND P0, PT, R2, 0x3, PT ;  /* 0x000000030200780c */ /* 0x004fda0003f05270 */
[----:B------:R-:W-:Y:S05]  /*0890*/  @P0 BRA `(.L_x_11) ;  /* 0x0000000000300947 */ /* 0x000fea0003800000 */
[----:B-1----:R-:W1:Y:S01]  /*08a0*/  S2UR UR6, SR_CgaCtaId ;  /* 0x00000000000679c3 */ /* 0x002e620000008800 */
[----:B------:R-:W-:Y:S01]  /*08b0*/  UMOV UR4, 0x400 ;  /* 0x0000040000047882 */ /* 0x000fe20000000000 */
[----:B------:R-:W-:Y:S01]  /*08c0*/  UMOV UR5, 0x20 ;  /* 0x0000002000057882 */ /* 0x000fe20000000000 */
[----:B------:R-:W-:Y:S01]  /*08d0*/  ELECT P0, URZ, PT ;  /* 0x0000000000ff782f */ /* 0x000fe20003800000 */
[----:B-1----:R-:W-:Y:S02]  /*08e0*/  ULEA UR6, UR6, UR4, 0x18 ;  /* 0x0000000406067291 */ /* 0x002fe4000f8ec0ff */
[----:B------:R-:W-:-:S04]  /*08f0*/  UIADD3 UR4, UPT, UPT, -UR5, 0x100000, URZ ;  /* 0x0010000005047890 */ /* 0x000fc8000fffe1ff */
[----:B------:R-:W-:Y:S02]  /*0900*/  USHF.L.U32 UR5, UR4, 0xb, URZ ;  /* 0x0000000b04057899 */ /* 0x000fe400080006ff */
[----:B------:R-:W-:Y:S01]  /*0910*/  USHF.L.U32 UR4, UR4, 0x1, URZ ;  /* 0x0000000104047899 */ /* 0x000fe200080006ff */
[----:B------:R-:W1:Y:S11]  /*0920*/  FENCE.VIEW.ASYNC.S ;  /* 0x00000000000073c6 */ /* 0x000e760000000000 */
[----:B-1----:R2:W1:Y:S01]  /*0930*/  SYNCS.EXCH.64 URZ, [UR6+0x70], UR4 ;  /* 0x0000700406ff75b2 */ /* 0x0024620008000100 */
[----:B------:R2:W1:Y:S02]  /*0940*/  SYNCS.EXCH.64 URZ, [UR6+0x78], UR4 ;  /* 0x0000780406ff75b2 */ /* 0x0004640008000100 */
[----:B--2---:R-:W-:Y:S01]  /*0950*/  NOP ;  /* 0x0000000000007918 */ /* 0x004fe20000000000 */
.L_x_11:
[----:B------:R-:W2:Y:S01]  /*0960*/  SHFL.IDX PT, R2, R92, RZ, 0x1f ;  /* 0x00001fff5c027589 */ /* 0x000ea200000e0000 */
[----:B------:R-:W-:Y:S01]  /*0970*/  NOP ;  /* 0x0000000000007918 */ /* 0x000fe20000000000 */
[----:B--2---:R-:W-:-:S13]  /*0980*/  ISETP.NE.AND P0, PT, R2, 0x4, PT ;  /* 0x000000040200780c */ /* 0x004fda0003f05270 */
[----:B------:R-:W-:Y:S05]  /*0990*/  @P0 BRA `(.L_x_12) ;  /* 0x00000000004c0947 */ /* 0x000fea0003800000 */
[----:B-1----:R-:W1:Y:S01]  /*09a0*/  S2UR UR6, SR_CgaCtaId ;  /* 0x00000000000679c3 */ /* 0x002e620000008800 */
[----:B------:R-:W-:Y:S01]  /*09b0*/  UMOV UR4, 0x3a0 ;  /* 0x000003a000047882 */ /* 0x000fe20000000000 */
[----:B------:R-:W-:Y:S01]  /*09c0*/  UMOV UR5, 0x400 ;  /* 0x0000040000057882 */ /* 0x000fe20000000000 */
[----:B------:R-:W-:Y:S01]  /*09d0*/  USEL UR4, UR4, 0x320, UP4 ;  /* 0x0000032004047887 */ /* 0x000fe2000a000000 */
[----:B------:R-:W-:Y:S01]  /*09e0*/  UMOV UR8, 0x1 ;  /* 0x0000000100087882 */ /* 0x000fe20000000000 */
[----:B------:R-:W-:Y:S01]  /*09f0*/  ELECT P0, URZ, PT ;  /* 0x0000000000ff782f */ /* 0x000fe20003800000 */
[----:B------:R-:W-:-:S04]  /*0a00*/  UIADD3 UR8, UPT, UPT, -UR8, 0x100000, URZ ;  /* 0x0010000008087890 */ /* 0x000fc8000fffe1ff */
[----:B------:R-:W-:Y:S02]  /*0a10*/  USHF.L.U32 UR9, UR8, 0xb, URZ ;  /* 0x0000000b08097899 */ /* 0x000fe400080006ff */
[----:B------:R-:W-:Y:S02]  /*0a20*/  USHF.L.U32 UR8, UR8, 0x1, URZ ;  /* 0x0000000108087899 */ /* 0x000fe400080006ff */
[----:B-1----:R-:W-:Y:S02]  /*0a30*/  ULEA UR6, UR6, UR5, 0x18 ;  /* 0x0000000506067291 */ /* 0x002fe4000f8ec0ff */
[----:B------:R-:W-:-:S04]  /*0a40*/  UIADD3 UR4, UPT, UPT, -UR4, 0x100000, URZ ;  /* 0x0010000004047890 */ /* 0x000fc8000fffe1ff */
[----:B------:R-:W-:Y:S02]  /*0a50*/  USHF.L.U32 UR5, UR4, 0xb, URZ ;  /* 0x0000000b04057899 */ /* 0x000fe400080006ff */
[----:B------:R-:W-:Y:S01]  /*0a60*/  USHF.L.U32 UR4, UR4, 0x1, URZ ;  /* 0x0000000104047899 */ /* 0x000fe200080006ff */
[----:B------:R-:W1:Y:S03]  /*0a70*/  FENCE.VIEW.ASYNC.S ;  /* 0x00000000000073c6 */ /* 0x000e660000000000 */
[----:B-1----:R2:W1:Y:S08]  /*0a80*/  SYNCS.EXCH.64 URZ, [UR6+0x80], UR8 ;  /* 0x0000800806ff75b2 */ /* 0x0024700008000100 */
[----:B------:R2:W1:Y:S01]  /*0a90*/  SYNCS.EXCH.64 URZ, [UR6+0x90], UR4 ;  /* 0x0000900406ff75b2 */ /* 0x0004620008000100 */
[----:B------:R2:W1:Y:S01]  /*0aa0*/  SYNCS.EXCH.64 URZ, [UR6+0x88], UR8 ;  /* 0x0000880806ff75b2 */ /* 0x0004620008000100 */
[----:B------:R2:W1:Y:S02]  /*0ab0*/  SYNCS.EXCH.64 URZ, [UR6+0x98], UR4 ;  /* 0x0000980406ff75b2 */ /* 0x0004640008000100 */
[----:B--2---:R-:W-:Y:S01]  /*0ac0*/  NOP ;  /* 0x0000000000007918 */ /* 0x004fe20000000000 */
.L_x_12:
        /* <DEDUP_REMOVED lines=20> */
[----:B------:R2:W1:Y:S02]  /*0c10*/  SYNCS.EXCH.64 URZ, [UR4+0xb8], UR6 ;  /* 0x0000b80604ff75b2 */ /* 0x0004640008000100 */
[----:B--2---:R-:W-:Y:S01]  /*0c20*/  NOP ;  /* 0x0000000000007918 */ /* 0x004fe20000000000 */
.L_x_13:
[----:B------:R-:W2:Y:S01]  /*0c30*/  SHFL.IDX PT, R2, R92, RZ, 0x1f ;  /* 0x00001fff5c027589 */ /* 0x000ea200000e0000 */
[----:B------:R-:W1:Y:S01]  /*0c40*/  S2UR UR58, SR_CgaCtaId ;  /* 0x00000000003a79c3 */ /* 0x000e620000008800 */
[----:B------:R-:W-:Y:S01]  /*0c50*/  NOP ;  /* 0x0000000000007918 */ /* 0x000fe20000000000 */
[----:B--2---:R-:W-:-:S13]  /*0c60*/  ISETP.NE.AND P0, PT, R2, 0x3, PT ;  /* 0x000000030200780c */ /* 0x004fda0003f05270 */
[----:B-1----:R-:W-:Y:S05]  /*0c70*/  @P0 BRA `(.L_x_14) ;  /* 0x0000000000340947 */ /* 0x002fea0003800000 */
[----:B------:R-:W-:Y:S01]  /*0c80*/  UMOV UR4, 0x400 ;  /* 0x0000040000047882 */ /* 0x000fe20000000000 */
[----:B------:R-:W-:Y:S01]  /*0c90*/  UMOV UR6, 0x20 ;  /* 0x0000002000067882 */ /* 0x000fe20000000000 */
[----:B------:R-:W-:Y:S02]  /*0ca0*/  ULEA UR4, UR58, UR4, 0x18 ;  /* 0x000000043a047291 */ /* 0x000fe4000f8ec0ff */
[----:B------:R-:W-:-:S04]  /*0cb0*/  UIADD3 UR6, UPT, UPT, -UR6, 0x100000, URZ ;  /* 0x0010000006067890 */ /* 0x000fc8000fffe1ff */
[----:B------:R-:W-:Y:S02]  /*0cc0*/  USHF.L.U32 UR7, UR6, 0xb, URZ ;  /* 0x0000000b06077899 */ /* 0x000fe400080006ff */
[----:B------:R-:W-:Y:S01]  /*0cd0*/  USHF.L.U32 UR6, UR6, 0x1, URZ ;  /* 0x0000000106067899 */ /* 0x000fe200080006ff */
[----:B------:R-:W-:Y:S01]  /*0ce0*/  ELECT P0, URZ, PT ;  /* 0x0000000000ff782f */ /* 0x000fe20003800000 */
[----:B------:R-:W1:Y:S10]  /*0cf0*/  FENCE.VIEW.ASYNC.S ;  /* 0x00000000000073c6 */ /* 0x000e740000000000 */
[----:B-1----:R1:W2:Y:S01]  /*0d00*/  SYNCS.EXCH.64 URZ, [UR4+0xc0], UR6 ;  /* 0x0000c00604ff75b2 */ /* 0x0022a20008000100 */
[----:B------:R1:W1:Y:S01]  /*0d10*/  SYNCS.EXCH.64 URZ, [UR4+0xd0], UR6 ;  /* 0x0000d00604ff75b2 */ /* 0x0002620008000100 */
[----:B------:R1:W1:Y:S01]  /*0d20*/  SYNCS.EXCH.64 URZ, [UR4+0xc8], UR6 ;  /* 0x0000c80604ff75b2 */ /* 0x0002620008000100 */
[----:B------:R1:W1:Y:S01]  /*0d30*/  SYNCS.EXCH.64 URZ, [UR4+0xd8], UR6 ;  /* 0x0000d80604ff75b2 */ /* 0x0002620008000100 */
[----:B------:R-:W-:Y:S01]  /*0d40*/  NOP ;  /* 0x0000000000007918 */ /* 0x000fe20000000000 */
.L_x_14:
[----:B-1----:R-:W1:Y:S01]  /*0d50*/  LDCU UR4, c[0x0][0x36c] ;  /* 0x00006d80ff0477ac */ /* 0x002e620008000800 */
[----:B------:R-:W-:Y:S01]  /*0d60*/  ISETP.NE.OR P6, PT, R0, 0x2, !P6 ;  /* 0x000000020000780c */ /* 0x000fe200077c5670 */
[----:B------:R-:W-:Y:S01]  /*0d70*/  NOP ;  /* 0x0000000000007918 */ /* 0x000fe20000000000 */
[----:B------:R-:W-:Y:S01]  /*0d80*/  LOP3.LUT R10, R93, 0x1f, RZ, 0xc0, !PT ;  /* 0x0000001f5d0a7812 */ /* 0x000fe200078ec0ff */
[----:B------:R-:W-:Y:S02]  /*0d90*/  UISETP.NE.AND UP3, UPT, UR14, URZ, UPT ;  /* 0x000000ff0e00728c */ /* 0x000fe4000bf65270 */
[----:B-1----:R-:W-:-:S09]  /*0da0*/  UISETP.EQ.U32.AND UP0, UPT, UR4, 0x1, UPT ;  /* 0x000000010400788c */ /* 0x002fd2000bf02070 */
[----:B------:R-:W-:Y:S05]  /*0db0*/  BRA.U !UP0, `(.L_x_15) ;  /* 0x0000000108087547 */ /* 0x000fea000b800000 */
[----:B--234-:R-:W-:Y:S01]  /*0dc0*/  UCGABAR_ARV ;  /* 0x00000000000079c7 */ /* 0x01cfe20008000000 */
[----:B------:R-:W-:Y:S05]  /*0dd0*/  BRA `(.L_x_16) ;  /* 0x0000000000047947 */ /* 0x000fea0003800000 */
.L_x_15:
[----:B--234-:R-:W-:Y:S01]  /*0de0*/  NOP ;  /* 0x0000000000007918 */ /* 0x01cfe20000000000 */
.L_x_16:
[----:B------:R-:W1:Y:S01]  /*0df0*/  S2UR UR20, SR_CTAID.X ;  /* 0x00000000001479c3 */ /* 0x000e620000002500 */
[----:B------:R-:W-:-:S05]  /*0e00*/  CS2R.32 R87, SR_CgaSize ;  /* 0x0000000000577805 */ /* 0x000fca0000008a00 */
[----:B------:R-:W-:-:S05]  /*0e10*/  IMAD R87, R87, -0xa0, RZ ;  /* 0xffffff6057577824 */ /* 0x000fca00078e02ff */
[----:B------:R-:W-:-:S14]  /*0e20*/  R2UR UR6, R87 ;  /* 0x00000000570672ca */ /* 0x000fdc00000e0000 */
[----:B------:R-:W2:Y:S01]  /*0e30*/  LDCU UR6, c[0x0][UR6+0x2b0] ;  /* 0x00005600060677ac */ /* 0x000ea20008000800 */
[----:B------:R-:W-:Y:S02]  /*0e40*/  PRMT R9, RZ, 0x7610, R9 ;  /* 0x00007610ff097816 */ /* 0x000fe40000000009 */
[----:B------:R-:W-:-:S05]  /*0e50*/  CS2R.32 R87, SR_CgaSize ;  /* 0x0000000000577805 */ /* 0x000fca0000008a00 */
[----:B------:R-:W-:-:S05]  /*0e60*/  IMAD R87, R87, -0xa0, RZ ;  /* 0xffffff6057577824 */ /* 0x000fca00078e02ff */
[----:B------:R-:W-:-:S14]  /*0e70*/  R2UR UR5, R87 ;  /* 0x00000000570572ca */ /* 0x000fdc00000e0000 */
[----:B------:R-:W3:Y:S01]  /*0e80*/  LDCU UR5, c[0x0][UR5+0x2b4] ;  /* 0x00005680050577ac */ /* 0x000ee20008000800 */
[----:B------:R-:W4:Y:S01]  /*0e90*/  S2UR UR4, SR_CTAID.Y ;  /* 0x00000000000479c3 */ /* 0x000f220000002600 */
[----:B------:R-:W-:Y:S02]  /*0ea0*/  ULOP3.LUT UR59, UR58, 0x3, URZ, 0xc0, !UPT ;  /* 0x000000033a3b7892 */ /* 0x000fe4000f8ec0ff */
[----:B------:R-:W-:Y:S02]  /*0eb0*/  USHF.L.U32 UR45, UR58, 0xc, URZ ;  /* 0x0000000c3a2d7899 */ /* 0x000fe400080006ff */
[----:B------:R-:W-:Y:S02]  /*0ec0*/  USHF.L.U32 UR54, UR58, 0x8, URZ ;  /* 0x000000083a367899 */ /* 0x000fe400080006ff */
[----:B------:R-:W-:Y:S01]  /*0ed0*/  USHF.L.U32 UR18, UR58, 0x7, URZ ;  /* 0x000000073a127899 */ /* 0x000fe200080006ff */
[----:B------:R-:W3:Y:S01]  /*0ee0*/  LDC R11, c[0x0][0xf24] ;  /* 0x0003c900ff0b7b82 */ /* 0x000ee20000000800 */
[----:B------:R-:W-:-:S02]  /*0ef0*/  UISETP.NE.AND UP1, UPT, UR14, 0x2, UPT ;  /* 0x000000020e00788c */ /* 0x000fc4000bf25270 */
[----:B------:R-:W-:Y:S02]  /*0f00*/  ULOP3.LUT UR45, UR45, 0x3000, URZ, 0xc0, !UPT ;  /* 0x000030002d2d7892 */ /* 0x000fe4000f8ec0ff */
[----:B------:R-:W-:Y:S02]  /*0f10*/  ULOP3.LUT UR54, UR54, 0x300, URZ, 0xc0, !UPT ;  /* 0x0000030036367892 */ /* 0x000fe4000f8ec0ff */
[----:B------:R-:W-:Y:S01]  /*0f20*/  USHF.R.U32.HI UR37, URZ, 0x1, UR59 ;  /* 0x00000001ff257899 */ /* 0x000fe2000801163b */
[----:B-1----:R-:W-:Y:S02]  /*0f30*/  I2FP.F32.U32 R87, UR20 ;  /* 0x0000001400577c45 */ /* 0x002fe40008201000 */
[----:B------:R-:W-:-:S05]  /*0f40*/  CS2R.32 R2, SR_CgaSize ;  /* 0x0000000000027805 */ /* 0x000fca0000008a00 */
[----:B------:R-:W-:-:S06]  /*0f50*/  IMAD R2, R2, -0xa0, RZ ;  /* 0xffffff6002027824 */ /* 0x000fcc00078e02ff */
[----:B------:R-:W1:Y:S01]  /*0f60*/  LDC R2, c[0x0][R2+0x2a0] ;  /* 0x0000a80002027b82 */ /* 0x000e620000000800 */
[----:B------:R-:W-:Y:S01]  /*0f70*/  ULOP3.LUT UR18, UR18, 0x80, URZ, 0xc0, !UPT ;  /* 0x0000008012127892 */ /* 0x000fe2000f8ec0ff */
[----:B--2---:R-:W-:Y:S01]  /*0f80*/  FMUL R87, R87, UR6 ;  /* 0x0000000657577c20 */ /* 0x004fe20008400000 */
[----:B----4-:R-:W-:Y:S02]  /*0f90*/  I2FP.F32.U32 R86, UR4 ;  /* 0x0000000400567c45 */ /* 0x010fe40008201000 */
[----:B------:R-:W-:-:S05]  /*0fa0*/  CS2R.32 R0, SR_CgaSize ;  /* 0x0000000000007805 */ /* 0x000fca0000008a00 */
[----:B------:R-:W-:-:S06]  /*0fb0*/  IMAD R0, R0, -0xa0, RZ ;  /* 0xffffff6000007824 */ /* 0x000fcc00078e02ff */
[----:B------:R-:W2:Y:S01]  /*0fc0*/  LDC R0, c[0x0][R0+0x2a4] ;  /* 0x0000a90000007b82 */ /* 0x000ea20000000800 */
[----:B------:R-:W-:Y:S01]  /*0fd0*/  MOV R24, UR4 ;  /* 0x0000000400187c02 */ /* 0x000fe20008000f00 */
[----:B------:R-:W4:Y:S01]  /*0fe0*/  F2I.U32.TRUNC.NTZ R87, R87 ;  /* 0x0000005700577305 */ /* 0x000f22000020f000 */
[----:B---3--:R-:W-:Y:S01]  /*0ff0*/  FMUL R86, R86, UR5 ;  /* 0x0000000556567c20 */ /* 0x008fe20008400000 */
[----:B------:R-:W3:Y:S01]  /*1000*/  LDCU UR5, c[0x0][0xf30] ;  /* 0x0001e600ff0577ac */ /* 0x000ee20008000800 */
[----:B------:R-:W-:-:S03]  /*1010*/  ISETP.GE.AND P0, PT, R11, 0x1, PT ;  /* 0x000000010b00780c */ /* 0x000fc60003f06270 */
[----:B------:R-:W2:Y:S02]  /*1020*/  LDC R40, c[0x0][0xf24] ;  /* 0x0003c900ff287b82 */ /* 0x000ea40000000800 */
[----:B------:R-:W3:Y:S06]  /*1030*/  F2I.U32.TRUNC.NTZ R86, R86 ;  /* 0x0000005600567305 */ /* 0x000eec000020f000 */
[----:B------:R-:W2:Y:S01]  /*1040*/  S2UR UR52, SR_CTAID.Z ;  /* 0x00000000003479c3 */ /* 0x000ea20000002700 */
[----:B----4-:R-:W-:-:S05]  /*1050*/  IADD3 R87, PT, PT, -R87, RZ, RZ ;  /* 0x000000ff57577210 */ /* 0x010fca0007ffe1ff */
[----:B-1----:R-:W-:Y:S01]  /*1060*/  IMAD R87, R2, R87, UR20 ;  /* 0x0000001402577e24 */ /* 0x002fe2000f8e0257 */
[----:B---3--:R-:W-:Y:S01]  /*1070*/  UISETP.NE.AND UP2, UPT, UR5, 0x1, UPT ;  /* 0x000000010500788c */ /* 0x008fe2000bf45270 */
[----:B------:R-:W-:-:S05]  /*1080*/  IADD3 R86, PT, PT, -R86, RZ, RZ ;  /* 0x000000ff56567210 */ /* 0x000fca0007ffe1ff */
[----:B--2---:R-:W-:Y:S01]  /*1090*/  IMAD R86, R0, R86, UR4 ;  /* 0x0000000400567e24 */ /* 0x004fe2000f8e0256 */
[----:B------:R-:W-:Y:S06]  /*10a0*/  BRA.U UP3, `(.L_x_17) ;  /* 0x0000000103407547 */ /* 0x000fec000b800000 */
[C---:B------:R-:W-:Y:S02]  /*10b0*/  ISETP.NE.AND P4, PT, R86.reuse, 0x1, PT ;  /* 0x000000015600780c */ /* 0x040fe40003f85270 */
[C---:B------:R-:W-:Y:S02]  /*10c0*/  ISETP.NE.AND P3, PT, R86.reuse, 0x2, PT ;  /* 0x000000025600780c */ /* 0x040fe40003f65270 */
[C---:B------:R-:W-:Y:S02]  /*10d0*/  ISETP.NE.AND P1, PT, R86.reuse, RZ, PT ;  /* 0x000000ff5600720c */ /* 0x040fe40003f25270 */
[----:B------:R-:W-:Y:S02]  /*10e0*/  ISETP.NE.AND P5, PT, R87, RZ, PT ;  /* 0x000000ff5700720c */ /* 0x000fe40003fa5270 */
[----:B------:R-:W-:Y:S02]  /*10f0*/  ISETP.NE.AND P2, PT, R86, 0x3, PT ;  /* 0x000000035600780c */ /* 0x000fe40003f45270 */
[----:B------:R-:W-:-:S02]  /*1100*/  SEL R3, RZ, 0x2, P4 ;  /* 0x00000002ff037807 */ /* 0x000fc40002000000 */
[----:B------:R-:W-:Y:S02]  /*1110*/  SEL R2, RZ, 0x4, P3 ;  /* 0x00000004ff027807 */ /* 0x000fe40001800000 */
[----:B------:R-:W-:Y:S02]  /*1120*/  ISETP.EQ.OR P1, PT, R87, RZ, !P1 ;  /* 0x000000ff5700720c */ /* 0x000fe40004f22670 */
[----:B------:R-:W-:Y:S02]  /*1130*/  SEL R0, RZ, 0x8, P2 ;  /* 0x00000008ff007807 */ /* 0x000fe40001000000 */
[----:B------:R-:W-:Y:S02]  /*1140*/  SEL R3, R3, 0x2, P5 ;  /* 0x0000000203037807 */ /* 0x000fe40002800000 */
[----:B------:R-:W-:Y:S02]  /*1150*/  SEL R2, R2, 0x4, P5 ;  /* 0x0000000402027807 */ /* 0x000fe40002800000 */
[----:B------:R-:W-:-:S02]  /*1160*/  SEL R4, RZ, 0x1, !P1 ;  /* 0x00000001ff047807 */ /* 0x000fc40004800000 */
[----:B------:R-:W-:Y:S02]  /*1170*/  SEL R0, R0, 0x8, P5 ;  /* 0x0000000800007807 */ /* 0x000fe40002800000 */
[----:B------:R-:W-:-:S05]  /*1180*/  IADD3 R2, PT, PT, R2, R3, R4 ;  /* 0x0000000302027210 */ /* 0x000fca0007ffe004 */
[----:B------:R-:W-:-:S05]  /*1190*/  IMAD.IADD R0, R2, 0x1, R0 ;  /* 0x0000000102007824 */ /* 0x000fca00078e0200 */
[----:B------:R-:W-:Y:S02]  /*11a0*/  PRMT R9, R0, 0x7610, R9 ;  /* 0x0000761000097816 */ /* 0x000fe40000000009 */
.L_x_17:
[----:B------:R-:W-:Y:S05]  /*11b0*/  @!P0 BRA `(.L_x_18) ;  /* 0x0000000000c08947 */ /* 0x000fea0003800000 */
[----:B------:R-:W1:Y:S01]  /*11c0*/  LDC.64 R4, c[0x0][0xf18] ;  /* 0x0003c600ff047b82 */ /* 0x000e620000000a00 */
[----:B------:R-:W-:-:S07]  /*11d0*/  ISETP.NE.AND P0, PT, R11, 0x1, PT ;  /* 0x000000010b00780c */ /* 0x000fce0003f05270 */
[----:B------:R-:W2:Y:S08]  /*11e0*/  LDC R8, c[0x0][0xf0c] ;  /* 0x0003c300ff087b82 */ /* 0x000eb00000000800 */
[----:B------:R-:W3:Y:S08]  /*11f0*/  LDC R13, c[0x0][0x370] ;  /* 0x0000dc00ff0d7b82 */ /* 0x000ef00000000800 */
[----:B------:R-:W4:Y:S01]  /*1200*/  LDC R12, c[0x0][0x374] ;  /* 0x0000dd00ff0c7b82 */ /* 0x000f220000000800 */
[----:B-1----:R-:W-:-:S07]  /*1210*/  ISETP.NE.AND P1, PT, R4, 0x1, PT ;  /* 0x000000010400780c */ /* 0x002fce0003f25270 */
[----:B------:R-:W3:Y:S01]  /*1220*/  LDC.64 R6, c[0x0][0xf10] ;  /* 0x0003c400ff067b82 */ /* 0x000ee20000000a00 */
[----:B--2---:R-:W-:-:S07]  /*1230*/  ISETP.NE.AND P2, PT, R8, 0x1, PT ;  /* 0x000000010800780c */ /* 0x004fce0003f45270 */
[----:B------:R-:W1:Y:S08]  /*1240*/  LDC R0, c[0x0][0xf20] ;  /* 0x0003c800ff007b82 */ /* 0x000e700000000800 */
[----:B------:R-:W2:Y:S01]  /*1250*/  LDC.64 R2, c[0x0][0xf28] ;  /* 0x0003ca00ff027b82 */ /* 0x000ea20000000a00 */
[----:B----4-:R-:W-:-:S04]  /*1260*/  IMAD.HI.U32 R14, R12, R5, RZ ;  /* 0x000000050c0e7227 */ /* 0x010fc800078e00ff */
[----:B---3--:R-:W-:-:S04]  /*1270*/  IMAD.HI.U32 R15, R13, R6, RZ ;  /* 0x000000060d0f7227 */ /* 0x008fc800078e00ff */
[----:B------:R-:W-:Y:S01]  /*1280*/  IMAD.HI.U32 R6, R6, UR20, RZ ;  /* 0x0000001406067c27 */ /* 0x000fe2000f8e00ff */
[----:B------:R-:W-:Y:S02]  /*1290*/  @P2 SHF.R.U32.HI R13, RZ, R7, R15 ;  /* 0x00000007ff0d2219 */ /* 0x000fe4000001160f */
[----:B-1----:R-:W-:Y:S01]  /*12a0*/  @P1 SHF.R.U32.HI R12, RZ, R0, R14 ;  /* 0x00000000ff0c1219 */ /* 0x002fe2000001160e */
[----:B------:R-:W-:Y:S01]  /*12b0*/  IMAD.HI.U32 R15, R24, R5, RZ ;  /* 0x00000005180f7227 */ /* 0x000fe200078e00ff */
[----:B------:R-:W-:-:S04]  /*12c0*/  SHF.R.U32.HI R6, RZ, R7, R6 ;  /* 0x00000007ff067219 */ /* 0x000fc80000011606 */
[----:B------:R-:W-:Y:S01]  /*12d0*/  SHF.R.U32.HI R15, RZ, R0, R15 ;  /* 0x00000000ff0f7219 */ /* 0x000fe2000001160f */
[----:B------:R-:W-:Y:S02]  /*12e0*/  IMAD.U32 R0, RZ, RZ, UR20 ;  /* 0x00000014ff007e24 */ /* 0x000fe4000f8e00ff */
[----:B--2---:R-:W-:Y:S01]  /*12f0*/  IMAD.HI.U32 R14, R12, R2, RZ ;  /* 0x000000020c0e7227 */ /* 0x004fe200078e00ff */
[----:B------:R-:W-:Y:S02]  /*1300*/  SEL R15, R24, R15, !P1 ;  /* 0x0000000f180f7207 */ /* 0x000fe40004800000 */
[----:B------:R-:W-:Y:S01]  /*1310*/  SEL R0, R0, R6, !P2 ;  /* 0x0000000600007207 */ /* 0x000fe20005000000 */
[----:B------:R-:W-:Y:S01]  /*1320*/  IMAD.HI.U32 R5, R13, R2, RZ ;  /* 0x000000020d057227 */ /* 0x000fe200078e00ff */
[----:B------:R-:W-:-:S04]  /*1330*/  @P0 SHF.R.U32.HI R12, RZ, R3, R14 ;  /* 0x00000003ff0c0219 */ /* 0x000fc8000001160e */
[----:B------:R-:W-:Y:S01]  /*1340*/  @P0 SHF.R.U32.HI R13, RZ, R3, R5 ;  /* 0x00000003ff0d0219 */ /* 0x000fe20000011605 */
[----:B------:R-:W-:-:S04]  /*1350*/  IMAD R12, R12, R11, RZ ;  /* 0x0000000b0c0c7224 */ /* 0x000fc800078e02ff */
[----:B------:R-:W-:Y:S01]  /*1360*/  IMAD R5, R13, R11, RZ ;  /* 0x0000000b0d057224 */ /* 0x000fe200078e02ff */
[----:B------:R-:W-:-:S04]  /*1370*/  ISETP.GE.AND P1, PT, R15, R12, PT ;  /* 0x0000000c0f00720c */ /* 0x000fc80003f26270 */
[----:B------:R-:W-:Y:S01]  /*1380*/  ISETP.GE.OR P1, PT, R0, R5, P1 ;  /* 0x000000050000720c */ /* 0x000fe20000f26670 */
[----:B------:R-:W-:-:S05]  /*1390*/  IMAD.HI.U32 R5, R15, R2, RZ ;  /* 0x000000020f057227 */ /* 0x000fca00078e00ff */
[----:B------:R-:W-:-:S04]  /*13a0*/  SHF.R.U32.HI R5, RZ, R3, R5 ;  /* 0x00000003ff057219 */ /* 0x000fc80000011605 */
[----:B------:R-:W-:-:S03]  /*13b0*/  SEL R5, R15, R5, !P0 ;  /* 0x000000050f057207 */ /* 0x000fc60004000000 */
[----:B------:R-:W-:-:S04]  /*13c0*/  @!P1 IMAD.HI.U32 R6, R0, R2, RZ ;  /* 0x0000000200069227 */ /* 0x000fc800078e00ff */
[----:B------:R-:W-:Y:S01]  /*13d0*/  IMAD.MOV R2, RZ, RZ, -R5 ;  /* 0x000000ffff027224 */ /* 0x000fe200078e0a05 */
[----:B------:R-:W-:-:S03]  /*13e0*/  @!P1 SHF.R.U32.HI R3, RZ, R3, R6 ;  /* 0x00000003ff039219 */ /* 0x000fc60000011606 */
[----:B------:R-:W-:Y:S01]  /*13f0*/  IMAD R2, R11, R2, R15 ;  /* 0x000000020b027224 */ /* 0x000fe200078e020f */
[----:B------:R-:W-:-:S04]  /*1400*/  @!P1 SEL R3, R0, R3, !P0 ;  /* 0x0000000300039207 */ /* 0x000fc80004000000 */
[----:B------:R-:W-:Y:S01]  /*1410*/  @!P1 IADD3 R5, PT, PT, R5, -R3, RZ ;  /* 0x8000000305059210 */ /* 0x000fe20007ffe0ff */
[----:B------:R-:W-:Y:S01]  /*1420*/  @!P1 IMAD R13, R2, R13, R3 ;  /* 0x0000000d020d9224 */ /* 0x000fe200078e0203 */
[----:B------:R-:W-:Y:S01]  /*1430*/  IADD3 R2, PT, PT, -R15, RZ, RZ ;  /* 0x000000ff0f027210 */ /* 0x000fe20007ffe1ff */
[--C-:B------:R-:W-:Y:S02]  /*1440*/  IMAD.MOV R3, RZ, RZ, -R0.reuse ;  /* 0x000000ffff037224 */ /* 0x100fe400078e0a00 */
[----:B------:R-:W-:Y:S01]  /*1450*/  @!P1 IMAD R15, R5, R11, R0 ;  /* 0x0000000b050f9224 */ /* 0x000fe200078e0200 */
[----:B------:R-:W-:Y:S01]  /*1460*/  @!P1 MOV R0, R13 ;  /* 0x0000000d00009202 */ /* 0x000fe20000000f00 */
[----:B------:R-:W-:Y:S02]  /*1470*/  IMAD R3, R8, R3, UR20 ;  /* 0x0000001408037e24 */ /* 0x000fe4000f8e0203 */
[----:B------:R-:W-:Y:S02]  /*1480*/  IMAD R2, R4, R2, R24 ;  /* 0x0000000204027224 */ /* 0x000fe400078e0218 */
[----:B------:R-:W-:-:S02]  /*1490*/  IMAD R3, R0, R8, R3 ;  /* 0x0000000800037224 */ /* 0x000fc400078e0203 */
[----:B------:R-:W-:-:S03]  /*14a0*/  IMAD R24, R15, R4, R2 ;  /* 0x000000040f187224 */ /* 0x000fc600078e0202 */
[----:B------:R-:W-:-:S15]  /*14b0*/  R2UR UR20, R3 ;  /* 0x00000000031472ca */ /* 0x000fde00000e0000 */
.L_x_18:
[----:B------:R-:W-:Y:S05]  /*14c0*/  BRA.U UP2, `(.L_x_19) ;  /* 0x0000000102487547 */ /* 0x000fea000b800000 */
[----:B------:R-:W1:Y:S08]  /*14d0*/  LDC.64 R2, c[0x0][0xf18] ;  /* 0x0003c600ff027b82 */ /* 0x000e700000000a00 */
[----:B------:R-:W2:Y:S08]  /*14e0*/  LDC.64 R4, c[0x0][0xf10] ;  /* 0x0003c400ff047b82 */ /* 0x000eb00000000a00 */
[----:B------:R-:W3:Y:S08]  /*14f0*/  LDC R0, c[0x0][0xf20] ;  /* 0x0003c800ff007b82 */ /* 0x000ef00000000800 */
[----:B------:R-:W4:Y:S01]  /*1500*/  LDC R6, c[0x0][0xf0c] ;  /* 0x0003c300ff067b82 */ /* 0x000f220000000800 */
[----:B-1----:R-:W-:Y:S01]  /*1510*/  IMAD.HI.U32 R3, R24, R3, RZ ;  /* 0x0000000318037227 */ /* 0x002fe200078e00ff */
[----:B------:R-:W-:-:S03]  /*1520*/  ISETP.NE.AND P0, PT, R2, 0x1, PT ;  /* 0x000000010200780c */ /* 0x000fc60003f05270 */
[----:B--2---:R-:W-:-:S05]  /*1530*/  IMAD.HI.U32 R4, R4, UR20, RZ ;  /* 0x0000001404047c27 */ /* 0x004fca000f8e00ff */
[----:B------:R-:W-:Y:S02]  /*1540*/  SHF.R.U32.HI R4, RZ, R5, R4 ;  /* 0x00000005ff047219 */ /* 0x000fe40000011604 */
[----:B---3--:R-:W-:Y:S01]  /*1550*/  SHF.R.U32.HI R3, RZ, R0, R3 ;  /* 0x00000000ff037219 */ /* 0x008fe20000011603 */
[----:B------:R-:W-:-:S03]  /*1560*/  IMAD.U32 R0, RZ, RZ, UR20 ;  /* 0x00000014ff007e24 */ /* 0x000fc6000f8e00ff */
[----:B------:R-:W-:Y:S02]  /*1570*/  SEL R3, R24, R3, !P0 ;  /* 0x0000000318037207 */ /* 0x000fe40004000000 */
[----:B----4-:R-:W-:-:S04]  /*1580*/  ISETP.NE.AND P1, PT, R6, 0x1, PT ;  /* 0x000000010600780c */ /* 0x010fc80003f25270 */
[----:B------:R-:W-:-:S05]  /*1590*/  SEL R0, R0, R4, !P1 ;  /* 0x0000000400007207 */ /* 0x000fca0004800000 */
[----:B------:R-:W-:Y:S02]  /*15a0*/  IMAD.IADD R4, R3, 0x1, -R0 ;  /* 0x0000000103047824 */ /* 0x000fe400078e0a00 */
[----:B------:R-:W-:Y:S02]  /*15b0*/  IMAD.IADD R0, R0, 0x1, -R3 ;  /* 0x0000000100007824 */ /* 0x000fe400078e0a03 */
[----:B------:R-:W-:Y:S02]  /*15c0*/  IMAD R4, R4, R6, UR20 ;  /* 0x0000001404047e24 */ /* 0x000fe4000f8e0206 */
[----:B------:R-:W-:-:S03]  /*15d0*/  IMAD R24, R0, R2, R24 ;  /* 0x0000000200187224 */ /* 0x000fc600078e0218 */
[----:B------:R-:W-:-:S15]  /*15e0*/  R2UR UR20, R4 ;  /* 0x00000000041472ca */ /* 0x000fde00000e0000 */
.L_x_19:
[----:B------:R-:W-:Y:S05]  /*15f0*/  BRA.U !UP0, `(.L_x_20) ;  /* 0x00000001080c7547 */ /* 0x000fea000b800000 */
[----:B------:R-:W-:Y:S01]  /*1600*/  UCGABAR_WAIT ;  /* 0x0000000000007dc7 */ /* 0x000fe20008000000 */
[----:B------:R-:W-:Y:S01]  /*1610*/  CCTL.IVALL ;  /* 0x00000000ff00798f */ /* 0x000fe20002000000 */
[----:B------:R-:W-:Y:S05]  /*1620*/  BRA `(.L_x_21) ;  /* 0x0000000000047947 */ /* 0x000fea0003800000 */
.L_x_20:
[----:B------:R-:W-:Y:S06]  /*1630*/  BAR.SYNC.DEFER_BLOCKING 0x0 ;  /* 0x0000000000007b1d */ /* 0x000fec0000010000 */
.L_x_21:
[----:B------:R-:W-:Y:S05]  /*1640*/  BRA.U UP1, `(.L_x_22) ;  /* 0x0000001501ac7547 */ /* 0x000fea000b800000 */
[----:B------:R-:W1:Y:S01]  /*1650*/  LDCU UR6, c[0x0][0x38c] ;  /* 0x00007180ff0677ac */ /* 0x000e620008000800 */
[----:B------:R-:W2:Y:S01]  /*1660*/  LDC R8, c[0x0][0x370] ;  /* 0x0000dc00ff087b82 */ /* 0x000ea20000000800 */
[----:B------:R-:W-:Y:S01]  /*1670*/  PLOP3.LUT P1, PT, PT, PT, UP4, 0x80, 0x8 ;  /* 0x000000000008781c */ /* 0x000fe20003f2f048 */
[----:B------:R-:W-:Y:S01]  /*1680*/  IMAD.MOV.U32 R15, RZ, RZ, 0x1 ;  /* 0x00000001ff0f7424 */ /* 0x000fe200078e00ff */
[----:B------:R-:W-:Y:S01]  /*1690*/  ISETP.EQ.OR P4, PT, R10, RZ, P6 ;  /* 0x000000ff0a00720c */ /* 0x000fe20003782670 */
[----:B------:R-:W-:Y:S01]  /*16a0*/  IMAD.MOV.U32 R14, RZ, RZ, RZ ;  /* 0x000000ffff0e7224 */ /* 0x000fe200078e00ff */
[----:B------:R-:W-:Y:S02]  /*16b0*/  PLOP3.LUT P1, PT, P1, PT, PT, 0x8, 0x80 ;  /* 0x000000000080781c */ /* 0x000fe40000f2e170 */
[----:B------:R-:W-:Y:S01]  /*16c0*/  CS2R R12, SRZ ;  /* 0x00000000000c7805 */ /* 0x000fe2000001ff00 */
[----:B------:R-:W-:Y:S01]  /*16d0*/  IMAD.MOV.U32 R11, RZ, RZ, 0x1 ;  /* 0x00000001ff0b7424 */ /* 0x000fe200078e00ff */
[----:B------:R-:W3:Y:S01]  /*16e0*/  LDC R0, c[0x0][0x374] ;  /* 0x0000dd00ff007b82 */ /* 0x000ee20000000800 */
[----:B------:R-:W4:Y:S01]  /*16f0*/  LDCU.64 UR46, c[0x0][0x348] ;  /* 0x00006900ff2e77ac */ /* 0x000f220008000a00 */
[----:B------:R-:W-:Y:S01]  /*1700*/  UMOV UR29, URZ ;  /* 0x000000ff001d7c82 */ /* 0x000fe20008000000 */
[----:B-1----:R-:W-:-:S02]  /*1710*/  UIADD3 UR5, UPT, UPT, UR6, 0xff, URZ ;  /* 0x000000ff06057890 */ /* 0x002fc4000fffe0ff */
[----:B------:R-:W-:Y:S02]  /*1720*/  UIADD3 UR63, UPT, UPT, UR6, 0x1fe, URZ ;  /* 0x000001fe063f7890 */ /* 0x000fe4000fffe0ff */
[----:B------:R-:W-:-:S04]  /*1730*/  USHF.R.S32.HI UR4, URZ, 0x1f, UR5 ;  /* 0x0000001fff047899 */ /* 0x000fc80008011405 */
[----:B------:R-:W-:Y:S02]  /*1740*/  ULEA.HI UR4, UR4, UR5, URZ, 0x8 ;  /* 0x0000000504047291 */ /* 0x000fe4000f8f40ff */
[----:B------:R-:W-:Y:S02]  /*1750*/  UIADD3 UR5, UPT, UPT, UR6, -0x1, URZ ;  /* 0xffffffff06057890 */ /* 0x000fe4000fffe0ff */
[----:B------:R-:W-:Y:S02]  /*1760*/  USHF.R.S32.HI UR61, URZ, 0x8, UR4 ;  /* 0x00000008ff3d7899 */ /* 0x000fe40008011404 */
[----:B------:R-:W-:Y:S02]  /*1770*/  UISETP.GE.U32.AND UP1, UPT, UR5, -0x1ff, UPT ;  /* 0xfffffe010500788c */ /* 0x000fe4000bf26070 */
[----:B------:R-:W-:-:S04]  /*1780*/  UISETP.LT.U32.AND UP0, UPT, UR61, 0x4, UPT ;  /* 0x000000043d00788c */ /* 0x000fc8000bf01070 */
[----:B------:R-:W-:Y:S02]  /*1790*/  USEL UR60, UR61, 0x4, UP0 ;  /* 0x000000043d3c7887 */ /* 0x000fe40008000000 */
[----:B------:R-:W-:Y:S02]  /*17a0*/  UISETP.NE.AND UP0, UPT, UR14, URZ, UPT ;  /* 0x000000ff0e00728c */ /* 0x000fe4000bf05270 */
[----:B------:R-:W-:Y:S02]  /*17b0*/  UIADD3 UR53, UPT, UPT, UR60, -0x1, URZ ;  /* 0xffffffff3c357890 */ /* 0x000fe4000fffe0ff */
[----:B------:R-:W-:Y:S02]  /*17c0*/  @UP1 UIADD3 UR53, UPT, UPT, UR60, URZ, URZ ;  /* 0x000000ff3c351290 */ /* 0x000fe4000fffe0ff */
[----:B------:R-:W-:Y:S02]  /*17d0*/  USEL UR55, UR55, 0x2, UP0 ;  /* 0x0000000237377887 */ /* 0x000fe40008000000 */
[----:B------:R-:W-:-:S02]  /*17e0*/  UIADD3 UR62, UPT, UPT, UR61, -UR60, URZ ;  /* 0x8000003c3d3e7290 */ /* 0x000fc4000fffe0ff */
[----:B--2-4-:R-:W-:-:S12]  /*17f0*/  UIADD3 UR53, UPT, UPT, UR53, 0x1, URZ ;  /* 0x0000000135357890 */ /* 0x014fd8000fffe0ff */
.L_x_46:
[----:B------:R-:W-:Y:S01]  /*1800*/  UISETP.NE.AND UP0, UPT, UR58, URZ, UPT ;  /* 0x000000ff3a00728c */ /* 0x000fe2000bf05270 */
[----:B------:R-:W1:Y:S08]  /*1810*/  S2UR UR58, SR_CgaCtaId ;  /* 0x00000000003a79c3 */ /* 0x000e700000008800 */
[----:B------:R-:W-:Y:S05]  /*1820*/  BRA.U UP0, `(.L_x_23) ;  /* 0x0000000100347547 */ /* 0x000fea000b800000 */
[----:B------:R-:W2:Y:S01]  /*1830*/  S2R R2, SR_CgaCtaId ;  /* 0x0000000000027919 */ /* 0x000ea20000008800 */
[----:B------:R-:W-:-:S04]  /*1840*/  MOV R3, 0x400 ;  /* 0x0000040000037802 */ /* 0x000fc80000000f00 */
[----:B--2---:R-:W-:Y:S02]  /*1850*/  LEA R2, R2, R3, 0x18 ;  /* 0x0000000302027211 */ /* 0x004fe400078ec0ff */
[----:B------:R-:W-:-:S03]  /*1860*/  SHF.L.U32 R3, R11, 0x1f, RZ ;  /* 0x0000001f0b037819 */ /* 0x000fc600000006ff */
[----:B------:R-:W-:-:S04]  /*1870*/  IMAD R2, R12, 0x8, R2 ;  /* 0x000000080c027824 */ /* 0x000fc800078e0202 */
[----:B------:R-:W2:Y:S02]  /*1880*/  SYNCS.PHASECHK.TRANS64.TRYWAIT P0, [R2+URZ+0xd0], R3 ;  /* 0x0000d003020075a7 */ /* 0x000ea400080011ff */
[----:B--2---:R-:W-:Y:S05]  /*1890*/  @!P0 BRA `(.L_x_24) ;  /* 0x00000070004c8947 */ /* 0x004fea0003800000 */
.L_x_126:
[----:B------:R-:W-:Y:S01]  /*18a0*/  VIADD R12, R12, 0x1 ;  /* 0x000000010c0c7836 */ /* 0x000fe20000000000 */
[----:B------:R2:W-:Y:S04]  /*18b0*/  SYNCS.ARRIVE.TRANS64.A1T0 RZ, [R2+URZ+0xc0], RZ ;  /* 0x0000c0ff02ff79a7 */ /* 0x0005e800081000ff */
[----:B------:R-:W-:-:S04]  /*18c0*/  ISETP.NE.AND P0, PT, R12, 0x2, PT ;  /* 0x000000020c00780c */ /* 0x000fc80003f05270 */
[----:B------:R-:W-:Y:S02]  /*18d0*/  SEL R12, R12, RZ, P0 ;  /* 0x000000ff0c0c7207 */ /* 0x000fe40000000000 */
[----:B--2---:R-:W-:-:S04]  /*18e0*/  SEL R2, RZ, 0x1, P0 ;  /* 0x00000001ff027807 */ /* 0x004fc80000000000 */
[----:B------:R-:W-:-:S07]  /*18f0*/  LOP3.LUT R11, R11, R2, RZ, 0x3c, !PT ;  /* 0x000000020b0b7212 */ /* 0x000fce00078e3cff */
.L_x_23:
[----:B------:R-:W-:Y:S01]  /*1900*/  UMOV UR6, 0x400 ;  /* 0x0000040000067882 */ /* 0x000fe20000000000 */
[----:B------:R-:W-:Y:S01]  /*1910*/  SHF.L.U32 R2, R15, 0x1f, RZ ;  /* 0x0000001f0f027819 */ /* 0x000fe200000006ff */
[----:B-1----:R-:W-:Y:S01]  /*1920*/  ULEA UR6, UR58, UR6, 0x18 ;  /* 0x000000063a067291 */ /* 0x002fe2000f8ec0ff */
[----:B------:R-:W-:Y:S01]  /*1930*/  R2UR UR35, R24 ;  /* 0x00000000182372ca */ /* 0x000fe200000e0000 */
[----:B------:R-:W-:Y:S02]  /*1940*/  UISETP.GE.U32.AND UP0, UPT, UR63, 0x1ff, UPT ;  /* 0x000001ff3f00788c */ /* 0x000fe4000bf06070 */
[----:B------:R-:W-:Y:S02]  /*1950*/  ULEA UR4, UR29, UR6, 0x3 ;  /* 0x000000061d047291 */ /* 0x000fe4000f8e18ff */
[----:B------:R-:W-:Y:S01]  /*1960*/  ULEA UR51, UR20, UR59, 0x2 ;  /* 0x0000003b14337291 */ /* 0x000fe2000f8e10ff */
[----:B------:R-:W-:-:S03]  /*1970*/  UMOV UR14, URZ ;  /* 0x000000ff000e7c82 */ /* 0x000fc60008000000 */
[----:B------:R-:W-:-:S03]  /*1980*/  USHF.L.U32 UR51, UR51, 0x5, URZ ;  /* 0x0000000533337899 */ /* 0x000fc600080006ff */
[----:B------:R1:W2:Y:S01]  /*1990*/  SYNCS.PHASECHK.TRANS64.TRYWAIT P2, [UR4+0x20], R2 ;  /* 0x00002002ff0075a7 */ /* 0x0002a20008041104 */
[----:B------:R-:W-:Y:S01]  /*19a0*/  USHF.L.U32 UR35, UR35, 0x6, URZ ;  /* 0x0000000623237899 */ /* 0x000fe200080006ff */
[----:B-1----:R-:W-:-:S04]  /*19b0*/  LEA.HI R2, R24, R24, RZ, 0x1 ;  /* 0x0000001818027211 */ /* 0x002fc800078f08ff */
[----:B------:R-:W-:-:S13]  /*19c0*/  R2UR UR12, R2 ;  /* 0x00000000020c72ca */ /* 0x000fda00000e0000 */
[----:B------:R-:W-:Y:S01]  /*19d0*/  USHF.R.S32.HI UR12, URZ, 0x1, UR12 ;  /* 0x00000001ff0c7899 */ /* 0x000fe2000801140c */
[----:B------:R-:W-:Y:S11]  /*19e0*/  BRA.U !UP0, `(.L_x_25) ;  /* 0x0000000508487547 */ /* 0x000ff6000b800000 */
[----:B------:R-:W-:Y:S01]  /*19f0*/  UMOV UR7, URZ ;  /* 0x000000ff00077c82 */ /* 0x000fe20008000000 */
[----:B------:R-:W-:-:S05]  /*1a00*/  UMOV UR5, UR29 ;  /* 0x0000001d00057c82 */ /* 0x000fca0008000000 */
.L_x_33:
[----:B------:R-:W-:Y:S01]  /*1a10*/  ULEA UR49, UR5, UR6, 0x3 ;  /* 0x0000000605317291 */ /* 0x000fe2000f8e18ff */
[----:B--2---:R-:W-:Y:S01]  /*1a20*/  @!P6 MOV R3, 0xc800 ;  /* 0x0000c8000003e802 */ /* 0x004fe20000000f00 */
[----:B-12-4-:R-:W-:Y:S10]  /*1a30*/  @P2 BRA `(.L_x_26) ;  /* 0x00000000000c2947 */ /* 0x016ff40003800000 */
[----:B------:R-:W-:-:S04]  /*1a40*/  SHF.L.U32 R4, R15, 0x1f, RZ ;  /* 0x0000001f0f047819 */ /* 0x000fc800000006ff */
[----:B------:R-:W1:Y:S02]  /*1a50*/  SYNCS.PHASECHK.TRANS64.TRYWAIT P0, [UR49+0x20], R4 ;  /* 0x00002004ff0075a7 */ /* 0x000e640008001131 */
[----:B-1----:R-:W-:Y:S05]  /*1a60*/  @!P0 BRA `(.L_x_27) ;  /* 0x0000006c00ec8947 */ /* 0x002fea0003800000 */
.L_x_26:
[----:B------:R2:W-:Y:S01]  /*1a70*/  @!P6 SYNCS.ARRIVE.TRANS64 RZ, [UR49], R3 ;  /* 0x00000003ffffe9a7 */ /* 0x0005e20008000031 */
[----:B------:R-:W-:-:S04]  /*1a80*/  ULOP3.LUT UR4, UR55, 0x2, URZ, 0xfc, !UPT ;  /* 0x0000000237047892 */ /* 0x000fc8000f8efcff */
[----:B------:R-:W-:-:S09]  /*1a90*/  UISETP.NE.AND UP0, UPT, UR4, 0x2, UPT ;  /* 0x000000020400788c */ /* 0x000fd2000bf05270 */
[----:B------:R-:W-:Y:S05]  /*1aa0*/  BRA.U UP0, `(.L_x_28) ;  /* 0x0000000100047547 */ /* 0x000fea000b800000 */
[----:B------:R-:W-:Y:S05]  /*1ab0*/  BPT.TRAP 0x1 ;  /* 0x000000040000795c */ /* 0x000fea0000300000 */
.L_x_28:
[----:B------:R-:W-:Y:S04]  /*1ac0*/  BSSY.RECONVERGENT B0, `(.L_x_29) ;  /* 0x0000003000007945 */ /* 0x000fe80003800200 */
[----:B------:R-:W-:Y:S05]  /*1ad0*/  @P4 BRA `(.L_x_30) ;  /* 0x0000000000044947 */ /* 0x000fea0003800000 */
[----:B------:R-:W-:Y:S05]  /*1ae0*/  BPT.TRAP 0x1 ;  /* 0x000000040000795c */ /* 0x000fea0000300000 */
.L_x_30:
[----:B------:R-:W-:Y:S05]  /*1af0*/  BSYNC.RECONVERGENT B0 ;  /* 0x0000000000007941 */ /* 0x000fea0003800200 */
.L_x_29:
[----:B------:R-:W-:Y:S01]  /*1b00*/  UIADD3 UR4, UPT, UPT, UR5, 0x1, URZ ;  /* 0x0000000105047890 */ /* 0x000fe2000fffe0ff */
[----:B------:R-:W-:Y:S01]  /*1b10*/  BSSY.RECONVERGENT B0, `(.L_x_31) ;  /* 0x000003a000007945 */ /* 0x000fe20003800200 */
[----:B------:R-:W-:Y:S02]  /*1b20*/  ELECT P0, URZ, PT ;  /* 0x0000000000ff782f */ /* 0x000fe40003800000 */
[----:B------:R-:W-:-:S04]  /*1b30*/  UISETP.NE.AND UP0, UPT, UR4, 0x4, UPT ;  /* 0x000000040400788c */ /* 0x000fc8000bf05270 */
[----:B------:R-:W-:Y:S02]  /*1b40*/  USEL UR8, URZ, 0x1, UP0 ;  /* 0x00000001ff087887 */ /* 0x000fe40008000000 */
[----:B------:R-:W-:-:S04]  /*1b50*/  USEL UR29, UR4, URZ, UP0 ;  /* 0x000000ff041d7287 */ /* 0x000fc80008000000 */
[----:B------:R-:W-:Y:S01]  /*1b60*/  ULEA UR4, UR29, UR6, 0x3 ;  /* 0x000000061d047291 */ /* 0x000fe2000f8e18ff */
[----:B------:R-:W-:-:S04]  /*1b70*/  LOP3.LUT R15, R15, UR8, RZ, 0x3c, !PT ;  /* 0x000000080f0f7c12 */ /* 0x000fc8000f8e3cff */
[----:B-1----:R-:W-:-:S04]  /*1b80*/  SHF.L.U32 R2, R15, 0x1f, RZ ;  /* 0x0000001f0f027819 */ /* 0x002fc800000006ff */
[----:B------:R1:W4:Y:S01]  /*1b90*/  SYNCS.PHASECHK.TRANS64.TRYWAIT P2, [UR4+0x20], R2 ;  /* 0x00002002ff0075a7 */ /* 0x0003220008041104 */
[----:B------:R-:W-:Y:S05]  /*1ba0*/  @!P0 BRA `(.L_x_32) ;  /* 0x0000000000c08947 */ /* 0x000fea0003800000 */
[----:B------:R-:W-:Y:S02]  /*1bb0*/  ULEA UR40, UR5, UR45, 0xf ;  /* 0x0000002d05287291 */ /* 0x000fe4000f8e78ff */
[----:B------:R-:W-:Y:S02]  /*1bc0*/  UIADD3 UR14, UP3, UPT, UR46, 0x80, URZ ;  /* 0x000000802e0e7890 */ /* 0x000fe4000ff7e0ff */
[----:B------:R-:W-:Y:S02]  /*1bd0*/  USHF.L.U32 UR8, UR5, 0xa, URZ ;  /* 0x0000000a05087899 */ /* 0x000fe400080006ff */
[----:B------:R-:W-:Y:S02]  /*1be0*/  UIADD3 UR40, UPT, UPT, UR6, UR40, URZ ;  /* 0x0000002806287290 */ /* 0x000fe4000fffe0ff */
[----:B------:R-:W-:Y:S02]  /*1bf0*/  USHF.L.U32 UR50, UR7, 0x8, URZ ;  /* 0x0000000807327899 */ /* 0x000fe400080006ff */
[----:B------:R-:W-:-:S02]  /*1c00*/  ULEA UR24, UR5, UR6, 0xe ;  /* 0x0000000605187291 */ /* 0x000fc4000f8e70ff */
[----:B------:R-:W-:Y:S02]  /*1c10*/  UIADD3 UR22, UP2, UPT, UR46, 0x180, URZ ;  /* 0x000001802e167890 */ /* 0x000fe4000ff5e0ff */
[----:B------:R-:W-:Y:S02]  /*1c20*/  UIADD3 UR38, UP1, UPT, UR46, 0x280, URZ ;  /* 0x000002802e267890 */ /* 0x000fe4000ff3e0ff */
[----:B------:R-:W-:Y:S02]  /*1c30*/  USHF.L.U32 UR11, UR7, 0x1, URZ ;  /* 0x00000001070b7899 */ /* 0x000fe400080006ff */
[----:B------:R-:W-:Y:S02]  /*1c40*/  UIADD3.X UR15, UPT, UPT, URZ, UR47, URZ, UP3, !UPT ;  /* 0x0000002fff0f7290 */ /* 0x000fe40009ffe4ff */
[----:B------:R-:W-:Y:S02]  /*1c50*/  ULOP3.LUT UR16, UR54, UR8, URZ, 0xfc, !UPT ;  /* 0x0000000836107292 */ /* 0x000fe4000f8efcff */
[----:B------:R-:W-:-:S02]  /*1c60*/  UIADD3 UR48, UPT, UPT, UR40, 0x6400, URZ ;  /* 0x0000640028307890 */ /* 0x000fc4000fffe0ff */
[----:B------:R-:W-:Y:S02]  /*1c70*/  UIADD3 UR30, UP0, UPT, UR46, 0x380, URZ ;  /* 0x000003802e1e7890 */ /* 0x000fe4000ff1e0ff */
[----:B------:R-:W-:Y:S02]  /*1c80*/  UIADD3 UR42, UPT, UPT, UR50, 0x80, URZ ;  /* 0x00000080322a7890 */ /* 0x000fe4000fffe0ff */
[----:B------:R-:W-:Y:S02]  /*1c90*/  UIADD3 UR40, UPT, UPT, UR40, 0xa400, URZ ;  /* 0x0000a40028287890 */ /* 0x000fe4000fffe0ff */
[----:B------:R-:W-:Y:S02]  /*1ca0*/  UIADD3.X UR23, UPT, UPT, URZ, UR47, URZ, UP2, !UPT ;  /* 0x0000002fff177290 */ /* 0x000fe400097fe4ff */
[----:B------:R-:W-:Y:S02]  /*1cb0*/  UIADD3 UR32, UPT, UPT, UR24, 0x26400, URZ ;  /* 0x0002640018207890 */ /* 0x000fe4000fffe0ff */
[----:B------:R-:W-:-:S02]  /*1cc0*/  UIADD3 UR24, UPT, UPT, UR24, 0x28400, URZ ;  /* 0x0002840018187890 */ /* 0x000fc4000fffe0ff */
[----:B------:R-:W-:Y:S02]  /*1cd0*/  UIADD3.X UR39, UPT, UPT, URZ, UR47, URZ, UP1, !UPT ;  /* 0x0000002fff277290 */ /* 0x000fe40008ffe4ff */
[----:B------:R-:W-:Y:S02]  /*1ce0*/  UIADD3 UR19, UPT, UPT, UR37, UR11, URZ ;  /* 0x0000000b25137290 */ /* 0x000fe4000fffe0ff */
[----:B------:R-:W-:Y:S02]  /*1cf0*/  UIADD3 UR16, UPT, UPT, UR6, 0x36400, UR16 ;  /* 0x0003640006107890 */ /* 0x000fe4000fffe010 */
[----:B------:R-:W-:Y:S02]  /*1d00*/  UIADD3 UR8, UPT, UPT, UR6, 0x37400, UR8 ;  /* 0x0003740006087890 */ /* 0x000fe4000fffe008 */
[----:B------:R-:W-:Y:S01]  /*1d10*/  UIADD3.X UR31, UPT, UPT, URZ, UR47, URZ, UP0, !UPT ;  /* 0x0000002fff1f7290 */ /* 0x000fe200087fe4ff */
[----:B------:R-:W-:Y:S01]  /*1d20*/  UMOV UR4, 0xf0000 ;  /* 0x000f000000047882 */ /* 0x000fe20000000000 */
[----:B------:R-:W-:Y:S01]  /*1d30*/  UMOV UR56, 0x0 ;  /* 0x0000000000387882 */ /* 0x000fe20000000000 */
[----:B------:R-:W-:Y:S01]  /*1d40*/  UMOV UR57, 0x10000000 ;  /* 0x1000000000397882 */ /* 0x000fe20000000000 */
[----:B------:R-:W-:Y:S01]  /*1d50*/  UMOV UR41, UR49 ;  /* 0x0000003100297c82 */ /* 0x000fe20008000000 */
[----:B------:R-:W-:Y:S01]  /*1d60*/  UMOV UR43, UR51 ;  /* 0x00000033002b7c82 */ /* 0x000fe20008000000 */
[----:B------:R-:W-:Y:S01]  /*1d70*/  UMOV UR44, UR52 ;  /* 0x00000034002c7c82 */ /* 0x000fe20008000000 */
[----:B------:R-:W-:Y:S01]  /*1d80*/  UMOV UR33, UR49 ;  /* 0x0000003100217c82 */ /* 0x000fe20008000000 */
[----:B------:R-:W-:Y:S01]  /*1d90*/  UMOV UR36, UR52 ;  /* 0x0000003400247c82 */ /* 0x000fe20008000000 */
[----:B------:R-:W-:Y:S01]  /*1da0*/  UMOV UR34, UR50 ;  /* 0x0000003200227c82 */ /* 0x000fe20008000000 */
[----:B------:R1:W-:Y:S01]  /*1db0*/  UTMALDG.3D.MULTICAST [UR48], [UR14], UR4, desc[UR56] ;  /* 0x000038300e0073b4 */ /* 0x0003e20008011804 */
[----:B------:R-:W-:Y:S01]  /*1dc0*/  UMOV UR25, UR49 ;  /* 0x0000003100197c82 */ /* 0x000fe20008000000 */
[----:B------:R-:W-:Y:S01]  /*1dd0*/  UMOV UR27, UR35 ;  /* 0x00000023001b7c82 */ /* 0x000fe20008000000 */
[----:B------:R-:W-:Y:S01]  /*1de0*/  UMOV UR28, UR52 ;  /* 0x00000034001c7c82 */ /* 0x000fe20008000000 */
[----:B------:R-:W-:Y:S01]  /*1df0*/  UMOV UR26, UR42 ;  /* 0x0000002a001a7c82 */ /* 0x000fe20008000000 */
[----:B------:R-:W-:Y:S01]  /*1e00*/  UMOV UR17, UR49 ;  /* 0x0000003100117c82 */ /* 0x000fe20008000000 */
[----:B------:R-:W-:Y:S01]  /*1e10*/  UMOV UR21, UR52 ;  /* 0x0000003400157c82 */ /* 0x000fe20008000000 */
[----:B------:R-:W-:Y:S01]  /*1e20*/  UMOV UR10, URZ ;  /* 0x000000ff000a7c82 */ /* 0x000fe20008000000 */
[----:B------:R1:W-:Y:S01]  /*1e30*/  UTMALDG.3D.MULTICAST [UR40], [UR14], UR4, desc[UR56] ;  /* 0x000038280e0073b4 */ /* 0x0003e20008011804 */
[----:B------:R-:W-:Y:S01]  /*1e40*/  UMOV UR9, UR49 ;  /* 0x0000003100097c82 */ /* 0x000fe20008000000 */
[----:B------:R-:W-:Y:S01]  /*1e50*/  UMOV UR13, UR52 ;  /* 0x00000034000d7c82 */ /* 0x000fe20008000000 */
[----:B------:R1:W-:Y:S01]  /*1e60*/  UTMALDG.3D [UR32], [UR22], desc[UR56] ;  /* 0x00003820160075b4 */ /* 0x0003e20008011000 */
[----:B------:R1:W-:Y:S01]  /*1e70*/  UTMALDG.3D [UR24], [UR22], desc[UR56] ;  /* 0x00003818160075b4 */ /* 0x0003e20008011000 */
[----:B------:R1:W-:Y:S01]  /*1e80*/  UTMALDG.4D.MULTICAST [UR16], [UR38], UR4, desc[UR56] ;  /* 0x00003810260073b4 */ /* 0x0003e20008019804 */
[----:B------:R1:W-:Y:S02]  /*1e90*/  UTMALDG.4D [UR8], [UR30], desc[UR56] ;  /* 0x000038081e0075b4 */ /* 0x0003e40008019000 */
[----:B-1----:R-:W-:Y:S01]  /*1ea0*/  NOP ;  /* 0x0000000000007918 */ /* 0x002fe20000000000 */
.L_x_32:
[----:B------:R-:W-:Y:S05]  /*1eb0*/  BSYNC.RECONVERGENT B0 ;  /* 0x0000000000007941 */ /* 0x000fea0003800200 */
.L_x_31:
[----:B------:R-:W-:Y:S01]  /*1ec0*/  UIADD3 UR7, UPT, UPT, UR7, 0x1, URZ ;  /* 0x0000000107077890 */ /* 0x000fe2000fffe0ff */
[----:B------:R-:W-:Y:S01]  /*1ed0*/  UMOV UR5, UR29 ;  /* 0x0000001d00057c82 */ /* 0x000fe20008000000 */
[----:B------:R-:W-:Y:S02]  /*1ee0*/  UMOV UR14, UR53 ;  /* 0x00000035000e7c82 */ /* 0x000fe40008000000 */
[----:B------:R-:W-:-:S09]  /*1ef0*/  UISETP.NE.AND UP0, UPT, UR7, UR53, UPT ;  /* 0x000000350700728c */ /* 0x000fd2000bf05270 */
[----:B------:R-:W-:Y:S05]  /*1f00*/  BRA.U UP0, `(.L_x_33) ;  /* 0xfffffff900c07547 */ /* 0x000fea000b83ffff */
.L_x_25:
[----:B------:R-:W-:Y:S01]  /*1f10*/  ULEA UR4, UR29, UR6, 0x3 ;  /* 0x000000061d047291 */ /* 0x000fe2000f8e18ff */
[----:B-1----:R-:W-:Y:S01]  /*1f20*/  SHF.L.U32 R2, R15, 0x1f, RZ ;  /* 0x0000001f0f027819 */ /* 0x002fe200000006ff */
[----:B------:R-:W-:Y:S01]  /*1f30*/  @!P1 SYNCS.ARRIVE.TRANS64.A1T0 RZ, [UR6+0x78], RZ ;  /* 0x000078ffffff99a7 */ /* 0x000fe20008100006 */
[----:B------:R-:W-:-:S06]  /*1f40*/  UISETP.GT.AND UP0, UPT, UR61, UR60, UPT ;  /* 0x0000003c3d00728c */ /* 0x000fcc000bf04270 */
[----:B------:R1:W1:Y:S03]  /*1f50*/  SYNCS.PHASECHK.TRANS64.TRYWAIT P1, [UR4+0x20], R2 ;  /* 0x00002002ff0075a7 */ /* 0x0002660008021104 */
[----:B------:R-:W-:Y:S05]  /*1f60*/  BRA.U !UP0, `(.L_x_34) ;  /* 0x0000000508447547 */ /* 0x000fea000b800000 */
[----:B------:R-:W-:Y:S01]  /*1f70*/  UIADD3 UR15, UPT, UPT, UR62, UR14, URZ ;  /* 0x0000000e3e0f7290 */ /* 0x000fe2000fffe0ff */
[----:B------:R-:W-:-:S11]  /*1f80*/  UMOV UR5, UR29 ;  /* 0x0000001d00057c82 */ /* 0x000fd60008000000 */
.L_x_42:
[----:B------:R-:W-:Y:S01]  /*1f90*/  ULEA UR49, UR5, UR6, 0x3 ;  /* 0x0000000605317291 */ /* 0x000fe2000f8e18ff */
[----:B--2---:R-:W-:Y:S01]  /*1fa0*/  @!P6 MOV R3, 0xc800 ;  /* 0x0000c8000003e802 */ /* 0x004fe20000000f00 */
[----:B-1----:R-:W-:Y:S10]  /*1fb0*/  @P1 BRA `(.L_x_35) ;  /* 0x00000000000c1947 */ /* 0x002ff40003800000 */
[----:B------:R-:W-:-:S04]  /*1fc0*/  SHF.L.U32 R4, R15, 0x1f, RZ ;  /* 0x0000001f0f047819 */ /* 0x000fc800000006ff */
[----:B------:R-:W1:Y:S02]  /*1fd0*/  SYNCS.PHASECHK.TRANS64.TRYWAIT P0, [UR49+0x20], R4 ;  /* 0x00002004ff0075a7 */ /* 0x000e640008001131 */
[----:B-1----:R-:W-:Y:S05]  /*1fe0*/  @!P0 BRA `(.L_x_36) ;  /* 0x0000006800a48947 */ /* 0x002fea0003800000 */
.L_x_35:
[----:B------:R2:W-:Y:S01]  /*1ff0*/  @!P6 SYNCS.ARRIVE.TRANS64 RZ, [UR49], R3 ;  /* 0x00000003ffffe9a7 */ /* 0x0005e20008000031 */
[----:B------:R-:W-:-:S04]  /*2000*/  ULOP3.LUT UR4, UR55, 0x2, URZ, 0xfc, !UPT ;  /* 0x0000000237047892 */ /* 0x000fc8000f8efcff */
[----:B------:R-:W-:-:S09]  /*2010*/  UISETP.NE.AND UP0, UPT, UR4, 0x2, UPT ;  /* 0x000000020400788c */ /* 0x000fd2000bf05270 */
[----:B------:R-:W-:Y:S05]  /*2020*/  BRA.U UP0, `(.L_x_37) ;  /* 0x0000000100047547 */ /* 0x000fea000b800000 */
[----:B------:R-:W-:Y:S05]  /*2030*/  BPT.TRAP 0x1 ;  /* 0x000000040000795c */ /* 0x000fea0000300000 */
.L_x_37:
[----:B------:R-:W-:Y:S04]  /*2040*/  BSSY.RECONVERGENT B0, `(.L_x_38) ;  /* 0x0000003000007945 */ /* 0x000fe80003800200 */
[----:B------:R-:W-:Y:S05]  /*2050*/  @P4 BRA `(.L_x_39) ;  /* 0x0000000000044947 */ /* 0x000fea0003800000 */
[----:B------:R-:W-:Y:S05]  /*2060*/  BPT.TRAP 0x1 ;  /* 0x000000040000795c */ /* 0x000fea0000300000 */
.L_x_39:
[----:B------:R-:W-:Y:S05]  /*2070*/  BSYNC.RECONVERGENT B0 ;  /* 0x0000000000007941 */ /* 0x000fea0003800200 */
.L_x_38:
        /* <DEDUP_REMOVED lines=9> */
[----:B------:R1:W1:Y:S01]  /*2110*/  SYNCS.PHASECHK.TRANS64.TRYWAIT P1, [UR4+0x20], R2 ;  /* 0x00002002ff0075a7 */ /* 0x0002620008021104 */
[----:B------:R-:W-:Y:S05]  /*2120*/  @!P0 BRA `(.L_x_41) ;  /* 0x0000000000c08947 */ /* 0x000fea0003800000 */
[----:B------:R-:W-:Y:S02]  /*2130*/  ULEA UR40, UR5, UR45, 0xf ;  /* 0x0000002d05287291 */ /* 0x000fe4000f8e78ff */
[----:B------:R-:W-:Y:S02]  /*2140*/  UIADD3 UR8, UP3, UPT, UR46, 0x80, URZ ;  /* 0x000000802e087890 */ /* 0x000fe4000ff7e0ff */
[----:B------:R-:W-:Y:S02]  /*2150*/  UIADD3 UR40, UPT, UPT, UR6, UR40, URZ ;  /* 0x0000002806287290 */ /* 0x000fe4000fffe0ff */
[----:B------:R-:W-:Y:S02]  /*2160*/  USHF.L.U32 UR50, UR14, 0x8, URZ ;  /* 0x000000080e327899 */ /* 0x000fe400080006ff */
[----:B------:R-:W-:Y:S02]  /*2170*/  UIADD3.X UR9, UPT, UPT, URZ, UR47, URZ, UP3, !UPT ;  /* 0x0000002fff097290 */ /* 0x000fe40009ffe4ff */
[----:B------:R-:W-:-:S02]  /*2180*/  UIADD3 UR48, UPT, UPT, UR40, 0x6400, URZ ;  /* 0x0000640028307890 */ /* 0x000fc4000fffe0ff */
[----:B------:R-:W-:Y:S02]  /*2190*/  UIADD3 UR42, UPT, UPT, UR50, 0x80, URZ ;  /* 0x00000080322a7890 */ /* 0x000fe4000fffe0ff */
[----:B------:R-:W-:Y:S02]  /*21a0*/  UIADD3 UR40, UPT, UPT, UR40, 0xa400, URZ ;  /* 0x0000a40028287890 */ /* 0x000fe4000fffe0ff */
[----:B------:R-:W-:Y:S02]  /*21b0*/  USHF.L.U32 UR4, UR5, 0xa, URZ ;  /* 0x0000000a05047899 */ /* 0x000fe400080006ff */
[----:B------:R-:W-:Y:S02]  /*21c0*/  ULEA UR24, UR5, UR6, 0xe ;  /* 0x0000000605187291 */ /* 0x000fe4000f8e70ff */
[----:B------:R-:W-:Y:S02]  /*21d0*/  UIADD3 UR22, UP2, UPT, UR46, 0x180, URZ ;  /* 0x000001802e167890 */ /* 0x000fe4000ff5e0ff */
[----:B------:R-:W-:-:S02]  /*21e0*/  UIADD3 UR30, UP1, UPT, UR46, 0x280, URZ ;  /* 0x000002802e1e7890 */ /* 0x000fc4000ff3e0ff */
[----:B------:R-:W-:Y:S02]  /*21f0*/  USHF.L.U32 UR11, UR14, 0x1, URZ ;  /* 0x000000010e0b7899 */ /* 0x000fe400080006ff */
[----:B------:R-:W-:Y:S01]  /*2200*/  ULOP3.LUT UR16, UR54, UR4, URZ, 0xfc, !UPT ;  /* 0x0000000436107292 */ /* 0x000fe2000f8efcff */
[----:B------:R-:W-:Y:S01]  /*2210*/  UMOV UR7, 0xf0000 ;  /* 0x000f000000077882 */ /* 0x000fe20000000000 */
[----:B------:R-:W-:Y:S01]  /*2220*/  UMOV UR56, 0x0 ;  /* 0x0000000000387882 */ /* 0x000fe20000000000 */
[----:B------:R-:W-:Y:S01]  /*2230*/  UMOV UR57, 0x10000000 ;  /* 0x1000000000397882 */ /* 0x000fe20000000000 */
[----:B------:R-:W-:Y:S01]  /*2240*/  UIADD3 UR38, UP0, UPT, UR46, 0x380, URZ ;  /* 0x000003802e267890 */ /* 0x000fe2000ff1e0ff */
[----:B------:R-:W-:Y:S01]  /*2250*/  UTMALDG.3D.MULTICAST [UR48], [UR8], UR7, desc[UR56] ;  /* 0x00003830080073b4 */ /* 0x000fe20008011807 */
[----:B------:R-:W-:Y:S01]  /*2260*/  UMOV UR41, UR49 ;  /* 0x0000003100297c82 */ /* 0x000fe20008000000 */
[----:B------:R-:W-:Y:S01]  /*2270*/  UMOV UR43, UR51 ;  /* 0x00000033002b7c82 */ /* 0x000fe20008000000 */
[----:B------:R-:W-:Y:S01]  /*2280*/  UMOV UR44, UR52 ;  /* 0x00000034002c7c82 */ /* 0x000fe20008000000 */
[----:B------:R-:W-:-:S02]  /*2290*/  UIADD3.X UR23, UPT, UPT, URZ, UR47, URZ, UP2, !UPT ;  /* 0x0000002fff177290 */ /* 0x000fc400097fe4ff */
[----:B------:R-:W-:Y:S02]  /*22a0*/  UIADD3 UR32, UPT, UPT, UR24, 0x26400, URZ ;  /* 0x0002640018207890 */ /* 0x000fe4000fffe0ff */
[----:B------:R-:W-:Y:S01]  /*22b0*/  UIADD3 UR24, UPT, UPT, UR24, 0x28400, URZ ;  /* 0x0002840018187890 */ /* 0x000fe2000fffe0ff */
[----:B------:R2:W-:Y:S01]  /*22c0*/  UTMALDG.3D.MULTICAST [UR40], [UR8], UR7, desc[UR56] ;  /* 0x00003828080073b4 */ /* 0x0005e20008011807 */
[----:B------:R-:W-:Y:S02]  /*22d0*/  UIADD3.X UR31, UPT, UPT, URZ, UR47, URZ, UP1, !UPT ;  /* 0x0000002fff1f7290 */ /* 0x000fe40008ffe4ff */
[----:B------:R-:W-:Y:S02]  /*22e0*/  UIADD3 UR19, UPT, UPT, UR37, UR11, URZ ;  /* 0x0000000b25137290 */ /* 0x000fe4000fffe0ff */
[----:B------:R-:W-:Y:S02]  /*22f0*/  UIADD3 UR16, UPT, UPT, UR6, 0x36400, UR16 ;  /* 0x0003640006107890 */ /* 0x000fe4000fffe010 */
[----:B------:R-:W-:Y:S01]  /*2300*/  UIADD3.X UR39, UPT, UPT, URZ, UR47, URZ, UP0, !UPT ;  /* 0x0000002fff277290 */ /* 0x000fe200087fe4ff */
[----:B------:R-:W-:Y:S01]  /*2310*/  UMOV UR33, UR49 ;  /* 0x0000003100217c82 */ /* 0x000fe20008000000 */
        /* <DEDUP_REMOVED lines=8> */
[----:B------:R1:W-:Y:S01]  /*23a0*/  UTMALDG.3D [UR32], [UR22], desc[UR56] ;  /* 0x00003820160075b4 */ /* 0x0003e20008011000 */
[----:B------:R-:W-:Y:S01]  /*23b0*/  UMOV UR10, URZ ;  /* 0x000000ff000a7c82 */ /* 0x000fe20008000000 */
[----:B------:R-:W-:Y:S01]  /*23c0*/  UMOV UR13, UR52 ;  /* 0x00000034000d7c82 */ /* 0x000fe20008000000 */
[----:B------:R1:W-:Y:S01]  /*23d0*/  UTMALDG.3D [UR24], [UR22], desc[UR56] ;  /* 0x00003818160075b4 */ /* 0x0003e20008011000 */
[----:B------:R1:W-:Y:S01]  /*23e0*/  UTMALDG.4D.MULTICAST [UR16], [UR30], UR7, desc[UR56] ;  /* 0x000038101e0073b4 */ /* 0x0003e20008019807 */
[----:B--2---:R-:W-:Y:S01]  /*23f0*/  UIADD3 UR8, UPT, UPT, UR6, 0x37400, UR4 ;  /* 0x0003740006087890 */ /* 0x004fe2000fffe004 */
[----:B------:R-:W-:-:S08]  /*2400*/  UMOV UR9, UR49 ;  /* 0x0000003100097c82 */ /* 0x000fd00008000000 */
[----:B------:R2:W-:Y:S02]  /*2410*/  UTMALDG.4D [UR8], [UR38], desc[UR56] ;  /* 0x00003808260075b4 */ /* 0x0005e40008019000 */
[----:B--2---:R-:W-:Y:S01]  /*2420*/  NOP ;  /* 0x0000000000007918 */ /* 0x004fe20000000000 */
.L_x_41:
[----:B-1----:R-:W-:Y:S05]  /*2430*/  BSYNC.RECONVERGENT B0 ;  /* 0x0000000000007941 */ /* 0x002fea0003800200 */
.L_x_40:
[----:B------:R-:W-:Y:S01]  /*2440*/  UIADD3 UR14, UPT, UPT, UR14, 0x1, URZ ;  /* 0x000000010e0e7890 */ /* 0x000fe2000fffe0ff */
[----:B------:R-:W-:-:S03]  /*2450*/  UMOV UR5, UR29 ;  /* 0x0000001d00057c82 */ /* 0x000fc60008000000 */
[----:B------:R-:W-:-:S09]  /*2460*/  UISETP.NE.AND UP0, UPT, UR14, UR15, UPT ;  /* 0x0000000f0e00728c */ /* 0x000fd2000bf05270 */
[----:B------:R-:W-:Y:S05]  /*2470*/  BRA.U UP0, `(.L_x_42) ;  /* 0xfffffff900c47547 */ /* 0x000fea000b83ffff */
.L_x_34:
[C---:B-1----:R-:W-:Y:S01]  /*2480*/  LEA R2, R14.reuse, UR6, 0x3 ;  /* 0x000000060e027c11 */ /* 0x042fe2000f8e18ff */
[----:B------:R-:W-:Y:S01]  /*2490*/  NOP ;  /* 0x0000000000007918 */ /* 0x000fe20000000000 */
[----:B--2---:R-:W-:Y:S02]  /*24a0*/  SHF.L.U32 R3, R13, 0x1f, RZ ;  /* 0x0000001f0d037819 */ /* 0x004fe400000006ff */
[----:B------:R-:W-:Y:S02]  /*24b0*/  LEA R4, R14, UR6, 0x4 ;  /* 0x000000060e047c11 */ /* 0x000fe4000f8e20ff */
[----:B------:R-:W1:Y:S02]  /*24c0*/  SYNCS.PHASECHK.TRANS64.TRYWAIT P0, [R2+URZ+0x80], R3 ;  /* 0x00008003020075a7 */ /* 0x000e6400080011ff */
[----:B-1----:R-:W-:Y:S05]  /*24d0*/  @!P0 BRA `(.L_x_43) ;  /* 0x0000006400808947 */ /* 0x002fea0003800000 */
.L_x_129:
[----:B------:R-:W4:Y:S01]  /*24e0*/  LDS.128 R4, [R4+0xf0] ;  /* 0x0000f00004047984 */ /* 0x000f220000000c00 */
[----:B------:R-:W-:Y:S01]  /*24f0*/  ISETP.GE.AND P0, PT, R40, 0x1, PT ;  /* 0x000000012800780c */ /* 0x000fe20003f06270 */
[----:B-1----:R-:W-:Y:S01]  /*2500*/  VIADD R2, R2, 0x90 ;  /* 0x0000009002027836 */ /* 0x002fe20000000000 */
[----:B------:R-:W-:Y:S01]  /*2510*/  @!PT LDS RZ, [RZ] ;  /* 0x00000000fffff984 */ /* 0x000fe20000000800 */
[----:B------:R-:W-:Y:S01]  /*2520*/  @!PT LDS RZ, [RZ] ;  /* 0x00000000fffff984 */ /* 0x000fe20000000800 */
[----:B------:R-:W-:Y:S01]  /*2530*/  @!PT LDS RZ, [RZ] ;  /* 0x00000000fffff984 */ /* 0x000fe20000000800 */
[----:B------:R-:W-:Y:S01]  /*2540*/  @!PT LDS RZ, [RZ] ;  /* 0x00000000fffff984 */ /* 0x000fe20000000800 */
[----:B------:R1:W-:Y:S06]  /*2550*/  MEMBAR.ALL.CTA ;  /* 0x0000000000007992 */ /* 0x0003ec0000008000 */
[----:B-1----:R-:W1:Y:S01]  /*2560*/  FENCE.VIEW.ASYNC.S ;  /* 0x00000000000073c6 */ /* 0x002e620000000000 */
[----:B------:R-:W-:-:S04]  /*2570*/  PRMT R2, RZ, 0x654, R2 ;  /* 0x00000654ff027816 */ /* 0x000fc80000000002 */
[----:B-1----:R1:W-:Y:S01]  /*2580*/  SYNCS.ARRIVE.TRANS64.RED.A1T0 RZ, [R2+URZ], RZ ;  /* 0x000000ff02ff79a7 */ /* 0x0023e200081004ff */
[----:B----4-:R-:W-:-:S13]  /*2590*/  LOP3.LUT P2, RZ, R6, 0x1, RZ, 0xc0, !PT ;  /* 0x0000000106ff7812 */ /* 0x010fda000784c0ff */
[----:B------:R-:W-:Y:S01]  /*25a0*/  @P2 SHF.R.U32.HI R3, RZ, 0x10, R5 ;  /* 0x00000010ff032819 */ /* 0x000fe20000011605 */
[----:B------:R-:W-:Y:S01]  /*25b0*/  VOTEU.ANY UP0, P2 ;  /* 0x0000000000ff7886 */ /* 0x000fe20001000100 */
[----:B------:R-:W-:Y:S02]  /*25c0*/  @P2 MOV R10, R4 ;  /* 0x00000004000a2202 */ /* 0x000fe40000000f00 */
[----:B------:R-:W-:Y:S02]  /*25d0*/  @P2 R2UR.BROADCAST UR4, R3 ;  /* 0x00000000030422ca */ /* 0x000fe400008e0000 */
[----:B------:R-:W-:-:S11]  /*25e0*/  @P2 LOP3.LUT R9, R5, 0xffff, RZ, 0xc0, !PT ;  /* 0x0000ffff05092812 */ /* 0x000fd600078ec0ff */
[----:B------:R-:W-:Y:S01]  /*25f0*/  @UP0 UMOV UR52, UR4 ;  /* 0x0000000400340c82 */ /* 0x000fe20008000000 */
[----:B-1----:R-:W-:Y:S05]  /*2600*/  @!P0 BRA `(.L_x_44) ;  /* 0x0000000000b88947 */ /* 0x002fea0003800000 */
[----:B------:R-:W3:Y:S01]  /*2610*/  LDC.64 R4, c[0x0][0xf18] ;  /* 0x0003c600ff047b82 */ /* 0x000ee20000000a00 */
[----:B------:R-:W-:-:S07]  /*2620*/  ISETP.NE.AND P3, PT, R40, 0x1, PT ;  /* 0x000000012800780c */ /* 0x000fce0003f65270 */
[----:B------:R-:W1:Y:S08]  /*2630*/  LDC.64 R6, c[0x0][0xf10] ;  /* 0x0003c400ff067b82 */ /* 0x000e700000000a00 */
[----:B------:R-:W2:Y:S08]  /*2640*/  LDC R16, c[0x0][0xf20] ;  /* 0x0003c800ff107b82 */ /* 0x000eb00000000800 */
[----:B------:R-:W4:Y:S01]  /*2650*/  LDC R17, c[0x0][0xf0c] ;  /* 0x0003c300ff117b82 */ /* 0x000f220000000800 */
[----:B---3--:R-:W-:Y:S01]  /*2660*/  IMAD.HI.U32 R19, R0, R5, RZ ;  /* 0x0000000500137227 */ /* 0x008fe200078e00ff */
[----:B------:R-:W-:-:S03]  /*2670*/  ISETP.NE.AND P0, PT, R4, 0x1, PT ;  /* 0x000000010400780c */ /* 0x000fc60003f05270 */
[----:B------:R-:W-:-:S03]  /*2680*/  IMAD.HI.U32 R5, R9, R5, RZ ;  /* 0x0000000509057227 */ /* 0x000fc600078e00ff */
[----:B------:R-:W3:Y:S01]  /*2690*/  LDC.64 R2, c[0x0][0xf28] ;  /* 0x0003ca00ff027b82 */ /* 0x000ee20000000a00 */
[----:B-1----:R-:W-:-:S04]  /*26a0*/  IMAD.HI.U32 R20, R8, R6, RZ ;  /* 0x0000000608147227 */ /* 0x002fc800078e00ff */
[----:B------:R-:W-:Y:S01]  /*26b0*/  IMAD.HI.U32 R21, R10, R6, RZ ;  /* 0x000000060a157227 */ /* 0x000fe200078e00ff */
[----:B------:R-:W-:Y:S02]  /*26c0*/  SHF.R.U32.HI R20, RZ, R7, R20 ;  /* 0x00000007ff147219 */ /* 0x000fe40000011614 */
[-C--:B--2---:R-:W-:Y:S02]  /*26d0*/  SHF.R.U32.HI R19, RZ, R16.reuse, R19 ;  /* 0x00000010ff137219 */ /* 0x084fe40000011613 */
[----:B------:R-:W-:Y:S02]  /*26e0*/  SHF.R.U32.HI R5, RZ, R16, R5 ;  /* 0x00000010ff057219 */ /* 0x000fe40000011605 */
[----:B------:R-:W-:Y:S02]  /*26f0*/  SEL R19, R0, R19, !P0 ;  /* 0x0000001300137207 */ /* 0x000fe40004000000 */
[----:B------:R-:W-:Y:S02]  /*2700*/  SHF.R.U32.HI R21, RZ, R7, R21 ;  /* 0x00000007ff157219 */ /* 0x000fe40000011615 */
[----:B----4-:R-:W-:-:S02]  /*2710*/  ISETP.NE.AND P1, PT, R17, 0x1, PT ;  /* 0x000000011100780c */ /* 0x010fc40003f25270 */
[----:B------:R-:W-:Y:S02]  /*2720*/  SEL R5, R9, R5, !P0 ;  /* 0x0000000509057207 */ /* 0x000fe40004000000 */
[----:B------:R-:W-:Y:S02]  /*2730*/  SEL R20, R8, R20, !P1 ;  /* 0x0000001408147207 */ /* 0x000fe40004800000 */
[----:B------:R-:W-:Y:S01]  /*2740*/  SEL R21, R10, R21, !P1 ;  /* 0x000000150a157207 */ /* 0x000fe20004800000 */
[----:B---3--:R-:W-:-:S04]  /*2750*/  IMAD.HI.U32 R18, R19, R2, RZ ;  /* 0x0000000213127227 */ /* 0x008fc800078e00ff */
        /* <DEDUP_REMOVED lines=12> */
[----:B------:R-:W-:Y:S02]  /*2820*/  @!P0 SHF.R.U32.HI R3, RZ, R3, R7 ;  /* 0x00000003ff038219 */ /* 0x000fe40000011607 */
[----:B------:R-:W-:Y:S01]  /*2830*/  IADD3 R7, PT, PT, -R5, RZ, RZ ;  /* 0x000000ff05077210 */ /* 0x000fe20007ffe1ff */
[----:B------:R-:W-:Y:S01]  /*2840*/  IMAD R2, R40, R2, R5 ;  /* 0x0000000228027224 */ /* 0x000fe200078e0205 */
[----:B------:R-:W-:-:S03]  /*2850*/  @!P0 SEL R3, R21, R3, !P3 ;  /* 0x0000000315038207 */ /* 0x000fc60005800000 */
[----:B------:R-:W-:Y:S02]  /*2860*/  IMAD R7, R4, R7, R9 ;  /* 0x0000000704077224 */ /* 0x000fe400078e0209 */
[--C-:B------:R-:W-:Y:S02]  /*2870*/  @!P0 IMAD.IADD R6, R6, 0x1, -R3.reuse ;  /* 0x0000000106068824 */ /* 0x100fe400078e0a03 */
[----:B------:R-:W-:Y:S01]  /*2880*/  @!P0 IMAD R3, R2, R20, R3 ;  /* 0x0000001402038224 */ /* 0x000fe200078e0203 */
[----:B------:R-:W-:Y:S01]  /*2890*/  IADD3 R2, PT, PT, -R21, RZ, RZ ;  /* 0x000000ff15027210 */ /* 0x000fe20007ffe1ff */
[----:B------:R-:W-:Y:S02]  /*28a0*/  @!P0 IMAD R5, R40, R6, R21 ;  /* 0x0000000628058224 */ /* 0x000fe400078e0215 */
[----:B------:R-:W-:Y:S02]  /*28b0*/  @!P0 IMAD.MOV.U32 R21, RZ, RZ, R3 ;  /* 0x000000ffff158224 */ /* 0x000fe400078e0003 */
[----:B------:R-:W-:-:S02]  /*28c0*/  IMAD R2, R17, R2, R10 ;  /* 0x0000000211027224 */ /* 0x000fc400078e020a */
[----:B------:R-:W-:Y:S02]  /*28d0*/  IMAD R9, R5, R4, R7 ;  /* 0x0000000405097224 */ /* 0x000fe400078e0207 */
[----:B------:R-:W-:Y:S02]  /*28e0*/  IMAD R10, R21, R17, R2 ;  /* 0x00000011150a7224 */ /* 0x000fe400078e0202 */
.L_x_44:
[----:B------:R-:W1:Y:S02]  /*28f0*/  LDCU UR4, c[0x0][0xf30] ;  /* 0x0001e600ff0477ac */ /* 0x000e640008000800 */
[----:B-1----:R-:W-:-:S09]  /*2900*/  UISETP.NE.AND UP0, UPT, UR4, 0x1, UPT ;  /* 0x000000010400788c */ /* 0x002fd2000bf05270 */
[----:B------:R-:W-:Y:S05]  /*2910*/  BRA.U UP0, `(.L_x_45) ;  /* 0x0000000100407547 */ /* 0x000fea000b800000 */
[----:B------:R-:W1:Y:S08]  /*2920*/  LDC.64 R4, c[0x0][0xf10] ;  /* 0x0003c400ff047b82 */ /* 0x000e700000000a00 */
[----:B------:R-:W2:Y:S08]  /*2930*/  LDC.64 R2, c[0x0][0xf18] ;  /* 0x0003c600ff027b82 */ /* 0x000eb00000000a00 */
[----:B------:R-:W4:Y:S08]  /*2940*/  LDC R6, c[0x0][0xf20] ;  /* 0x0003c800ff067b82 */ /* 0x000f300000000800 */
[----:B------:R-:W3:Y:S01]  /*2950*/  LDC R7, c[0x0][0xf0c] ;  /* 0x0003c300ff077b82 */ /* 0x000ee20000000800 */
[----:B-1----:R-:W-:-:S05]  /*2960*/  IMAD.HI.U32 R4, R10, R4, RZ ;  /* 0x000000040a047227 */ /* 0x002fca00078e00ff */
[----:B------:R-:W-:Y:S01]  /*2970*/  SHF.R.U32.HI R4, RZ, R5, R4 ;  /* 0x00000005ff047219 */ /* 0x000fe20000011604 */
[----:B--2---:R-:W-:Y:S01]  /*2980*/  IMAD.HI.U32 R3, R9, R3, RZ ;  /* 0x0000000309037227 */ /* 0x004fe200078e00ff */
[----:B------:R-:W-:-:S04]  /*2990*/  ISETP.NE.AND P0, PT, R2, 0x1, PT ;  /* 0x000000010200780c */ /* 0x000fc80003f05270 */
[----:B----4-:R-:W-:-:S04]  /*29a0*/  SHF.R.U32.HI R3, RZ, R6, R3 ;  /* 0x00000006ff037219 */ /* 0x010fc80000011603 */
[----:B------:R-:W-:Y:S02]  /*29b0*/  SEL R3, R9, R3, !P0 ;  /* 0x0000000309037207 */ /* 0x000fe40004000000 */
[----:B---3--:R-:W-:-:S04]  /*29c0*/  ISETP.NE.AND P1, PT, R7, 0x1, PT ;  /* 0x000000010700780c */ /* 0x008fc80003f25270 */
[----:B------:R-:W-:-:S05]  /*29d0*/  SEL R4, R10, R4, !P1 ;  /* 0x000000040a047207 */ /* 0x000fca0004800000 */
[----:B------:R-:W-:Y:S02]  /*29e0*/  IMAD.IADD R5, R3, 0x1, -R4 ;  /* 0x0000000103057824 */ /* 0x000fe400078e0a04 */
[----:B------:R-:W-:Y:S02]  /*29f0*/  IMAD.IADD R3, R4, 0x1, -R3 ;  /* 0x0000000104037824 */ /* 0x000fe400078e0a03 */
[----:B------:R-:W-:Y:S02]  /*2a00*/  IMAD R10, R5, R7, R10 ;  /* 0x00000007050a7224 */ /* 0x000fe400078e020a */
[----:B------:R-:W-:-:S07]  /*2a10*/  IMAD R9, R3, R2, R9 ;  /* 0x0000000203097224 */ /* 0x000fce00078e0209 */
.L_x_45:
[----:B------:R-:W-:Y:S01]  /*2a20*/  VIADD R14, R14, 0x1 ;  /* 0x000000010e0e7836 */ /* 0x000fe20000000000 */
[----:B------:R-:W-:Y:S01]  /*2a30*/  PLOP3.LUT P1, PT, PT, PT, PT, 0x80, 0x8 ;  /* 0x000000000008781c */ /* 0x000fe20003f2f070 */
[----:B------:R-:W-:Y:S02]  /*2a40*/  IMAD.IADD R2, R10, 0x1, R87 ;  /* 0x000000010a027824 */ /* 0x000fe400078e0257 */
[----:B------:R-:W-:Y:S01]  /*2a50*/  IMAD.IADD R24, R9, 0x1, R86 ;  /* 0x0000000109187824 */ /* 0x000fe200078e0256 */
[----:B------:R-:W-:Y:S02]  /*2a60*/  ISETP.NE.AND P0, PT, R14, 0x2, PT ;  /* 0x000000020e00780c */ /* 0x000fe40003f05270 */
[----:B------:R-:W-:Y:S02]  /*2a70*/  R2UR UR20, R2 ;  /* 0x00000000021472ca */ /* 0x000fe400000e0000 */
[----:B------:R-:W-:Y:S02]  /*2a80*/  SEL R2, RZ, 0x1, P0 ;  /* 0x00000001ff027807 */ /* 0x000fe40000000000 */
[----:B------:R-:W-:-:S02]  /*2a90*/  SEL R14, R14, RZ, P0 ;  /* 0x000000ff0e0e7207 */ /* 0x000fc40000000000 */
[----:B------:R-:W-:Y:S01]  /*2aa0*/  LOP3.LUT R13, R13, R2, RZ, 0x3c, !PT ;  /* 0x000000020d0d7212 */ /* 0x000fe200078e3cff */
[----:B------:R-:W-:Y:S08]  /*2ab0*/  @P2 BRA `(.L_x_46) ;  /* 0xffffffec00502947 */ /* 0x000ff0000383ffff */
[----:B------:R-:W-:Y:S01]  /*2ac0*/  UIADD3 UR7, UPT, UPT, UR6, 0x20, URZ ;  /* 0x0000002006077890 */ /* 0x000fe2000fffe0ff */
[----:B------:R-:W-:-:S03]  /*2ad0*/  SHF.L.U32 R2, R15, 0x1f, RZ ;  /* 0x0000001f0f027819 */ /* 0x000fc600000006ff */
[----:B------:R-:W-:-:S09]  /*2ae0*/  ULEA UR4, UR29, UR7, 0x3 ;  /* 0x000000071d047291 */ /* 0x000fd2000f8e18ff */
[----:B------:R-:W1:Y:S02]  /*2af0*/  SYNCS.PHASECHK.TRANS64.TRYWAIT P0, [UR4], R2 ;  /* 0x00000002ff0075a7 */ /* 0x000e640008001104 */
[----:B-1----:R-:W-:Y:S05]  /*2b00*/  @!P0 BRA `(.L_x_47) ;  /* 0x0000006000088947 */ /* 0x002fea0003800000 */
.L_x_131:
[----:B------:R-:W-:-:S04]  /*2b10*/  UIADD3 UR4, UPT, UPT, UR29, 0x1, URZ ;  /* 0x000000011d047890 */ /* 0x000fc8000fffe0ff */
[----:B------:R-:W-:-:S04]  /*2b20*/  UISETP.NE.AND UP0, UPT, UR4, 0x4, UPT ;  /* 0x000000040400788c */ /* 0x000fc8000bf05270 */
[----:B------:R-:W-:Y:S02]  /*2b30*/  USEL UR6, URZ, 0x1, UP0 ;  /* 0x00000001ff067887 */ /* 0x000fe40008000000 */
[----:B------:R-:W-:-:S04]  /*2b40*/  USEL UR4, UR4, URZ, UP0 ;  /* 0x000000ff04047287 */ /* 0x000fc80008000000 */
[----:B------:R-:W-:Y:S01]  /*2b50*/  ULEA UR5, UR4, UR7, 0x3 ;  /* 0x0000000704057291 */ /* 0x000fe2000f8e18ff */
[----:B-1----:R-:W-:-:S04]  /*2b60*/  LOP3.LUT R2, R15, UR6, RZ, 0x3c, !PT ;  /* 0x000000060f027c12 */ /* 0x002fc8000f8e3cff */
[----:B------:R-:W-:-:S04]  /*2b70*/  SHF.L.U32 R3, R2, 0x1f, RZ ;  /* 0x0000001f02037819 */ /* 0x000fc800000006ff */
[----:B------:R-:W1:Y:S02]  /*2b80*/  SYNCS.PHASECHK.TRANS64.TRYWAIT P0, [UR5], R3 ;  /* 0x00000003ff0075a7 */ /* 0x000e640008001105 */
[----:B-1----:R-:W-:Y:S05]  /*2b90*/  @!P0 BRA `(.L_x_48) ;  /* 0x0000005c00fc8947 */ /* 0x002fea0003800000 */
.L_x_133:
[----:B------:R-:W-:-:S04]  /*2ba0*/  UIADD3 UR4, UPT, UPT, UR4, 0x1, URZ ;  /* 0x0000000104047890 */ /* 0x000fc8000fffe0ff */
[----:B------:R-:W-:-:S04]  /*2bb0*/  UISETP.NE.AND UP0, UPT, UR4, 0x4, UPT ;  /* 0x000000040400788c */ /* 0x000fc8000bf05270 */
[----:B------:R-:W-:Y:S02]  /*2bc0*/  USEL UR6, URZ, 0x1, UP0 ;  /* 0x00000001ff067887 */ /* 0x000fe40008000000 */
[----:B------:R-:W-:-:S04]  /*2bd0*/  USEL UR4, UR4, URZ, UP0 ;  /* 0x000000ff04047287 */ /* 0x000fc80008000000 */
[----:B------:R-:W-:Y:S01]  /*2be0*/  ULEA UR5, UR4, UR7, 0x3 ;  /* 0x0000000704057291 */ /* 0x000fe2000f8e18ff */
[----:B------:R-:W-:-:S04]  /*2bf0*/  LOP3.LUT R2, R2, UR6, RZ, 0x3c, !PT ;  /* 0x0000000602027c12 */ /* 0x000fc8000f8e3cff */
[----:B-1----:R-:W-:-:S04]  /*2c00*/  SHF.L.U32 R3, R2, 0x1f, RZ ;  /* 0x0000001f02037819 */ /* 0x002fc800000006ff */
[----:B------:R-:W1:Y:S02]  /*2c10*/  SYNCS.PHASECHK.TRANS64.TRYWAIT P0, [UR5], R3 ;  /* 0x00000003ff0075a7 */ /* 0x000e640008001105 */
[----:B-1----:R-:W-:Y:S05]  /*2c20*/  @!P0 BRA `(.L_x_49) ;  /* 0x0000005c00f08947 */ /* 0x002fea0003800000 */
.L_x_135:
[----:B------:R-:W-:-:S04]  /*2c30*/  UIADD3 UR4, UPT, UPT, UR4, 0x1, URZ ;  /* 0x0000000104047890 */ /* 0x000fc8000fffe0ff */
[----:B------:R-:W-:-:S04]  /*2c40*/  UISETP.NE.AND UP0, UPT, UR4, 0x4, UPT ;  /* 0x000000040400788c */ /* 0x000fc8000bf05270 */
[----:B------:R-:W-:Y:S02]  /*2c50*/  USEL UR5, URZ, 0x1, UP0 ;  /* 0x00000001ff057887 */ /* 0x000fe40008000000 */
[----:B------:R-:W-:-:S04]  /*2c60*/  USEL UR4, UR4, URZ, UP0 ;  /* 0x000000ff04047287 */ /* 0x000fc80008000000 */
[----:B------:R-:W-:Y:S01]  /*2c70*/  ULEA UR4, UR4, UR7, 0x3 ;  /* 0x0000000704047291 */ /* 0x000fe2000f8e18ff */
[----:B------:R-:W-:-:S04]  /*2c80*/  LOP3.LUT R2, R2, UR5, RZ, 0x3c, !PT ;  /* 0x0000000502027c12 */ /* 0x000fc8000f8e3cff */
[----:B------:R-:W-:Y:S01]  /*2c90*/  SHF.L.U32 R2, R2, 0x1f, RZ ;  /* 0x0000001f02027819 */ /* 0x000fe200000006ff */
[----:B-1-3--:R-:W-:-:S07]  /*2ca0*/  IMAD.U32 R0, RZ, RZ, UR4 ;  /* 0x00000004ff007e24 */ /* 0x00afce000f8e00ff */
.L_x_50:
[----:B-1----:R1:W2:Y:S02]  /*2cb0*/  SYNCS.PHASECHK.TRANS64.TRYWAIT P0, [R0+URZ], R2 ;  /* 0x00000002000075a7 */ /* 0x0022a400080011ff */
[----:B--2---:R-:W-:Y:S05]  /*2cc0*/  @!P0 NANOSLEEP.SYNCS 0x989680 ;  /* 0x009896800000895d */ /* 0x004fea0003900000 */
[----:B------:R-:W2:Y:S02]  /*2cd0*/  @!P0 SYNCS.PHASECHK.TRANS64 P0, [R0+URZ], R2 ;  /* 0x00000002000085a7 */ /* 0x000ea400080010ff */
[----:B--2---:R-:W-:Y:S05]  /*2ce0*/  @P0 EXIT ;  /* 0x000000000000094d */ /* 0x004fea0003800000 */
[----:B------:R-:W-:Y:S05]  /*2cf0*/  BRA `(.L_x_50) ;  /* 0xfffffffc00ec7947 */ /* 0x000fea000383ffff */
.L_x_22:
[----:B------:R-:W-:-:S04]  /*2d00*/  UISETP.NE.AND UP0, UPT, UR58, URZ, UPT ;  /* 0x000000ff3a00728c */ /* 0x000fc8000bf05270 */
[----:B------:R-:W-:-:S09]  /*2d10*/  UISETP.NE.OR UP0, UPT, UR14, 0x1, UP0 ;  /* 0x000000010e00788c */ /* 0x000fd20008705670 */
[----:B------:R-:W-:Y:S05]  /*2d20*/  BRA.U UP0, `(.L_x_51) ;  /* 0x00000005004c7547 */ /* 0x000fea000b800000 */
[----:B------:R-:W-:Y:S01]  /*2d30*/  HFMA2 R11, -RZ, RZ, 0, 0 ;  /* 0x00000000ff0b7431 */ /* 0x000fe200000001ff */
[----:B------:R-:W-:Y:S01]  /*2d40*/  ISETP.GE.U32.AND P2, PT, R10, 0x4, PT ;  /* 0x000000040a00780c */ /* 0x000fe20003f46070 */
[----:B------:R-:W-:Y:S01]  /*2d50*/  IMAD.MOV.U32 R12, RZ, RZ, 0x1 ;  /* 0x00000001ff0c7424 */ /* 0x000fe200078e00ff */
[----:B------:R-:W-:Y:S01]  /*2d60*/  CS2R R8, SRZ ;  /* 0x0000000000087805 */ /* 0x000fe2000001ff00 */
[----:B------:R-:W-:Y:S01]  /*2d70*/  IMAD.MOV.U32 R3, RZ, RZ, RZ ;  /* 0x000000ffff037224 */ /* 0x000fe200078e00ff */
[----:B------:R-:W-:Y:S01]  /*2d80*/  UMOV UR6, 0x400 ;  /* 0x0000040000067882 */ /* 0x000fe20000000000 */
[----:B------:R-:W-:Y:S01]  /*2d90*/  UMOV UR5, URZ ;  /* 0x000000ff00057c82 */ /* 0x000fe20008000000 */
[----:B------:R-:W-:-:S12]  /*2da0*/  ULEA UR6, UR58, UR6, 0x18 ;  /* 0x000000063a067291 */ /* 0x000fd8000f8ec0ff */
.L_x_55:
[----:B------:R-:W-:Y:S02]  /*2db0*/  LEA R0, R3, UR6, 0x3 ;  /* 0x0000000603007c11 */ /* 0x000fe4000f8e18ff */
[----:B------:R-:W-:-:S03]  /*2dc0*/  SHF.L.U32 R4, R8, 0x1f, RZ ;  /* 0x0000001f08047819 */ /* 0x000fc600000006ff */
[----:B------:R-:W-:Y:S01]  /*2dd0*/  VIADD R5, R0, 0xd0 ;  /* 0x000000d000057836 */ /* 0x000fe20000000000 */
[----:B------:R-:W1:Y:S02]  /*2de0*/  SYNCS.PHASECHK.TRANS64.TRYWAIT P0, [R0+URZ+0xc0], R4 ;  /* 0x0000c004000075a7 */ /* 0x000e6400080011ff */
[----:B-1----:R-:W-:Y:S05]  /*2df0*/  @!P0 BRA `(.L_x_52) ;  /* 0x0000005c00948947 */ /* 0x002fea0003800000 */
.L_x_136:
[----:B------:R-:W-:Y:S01]  /*2e00*/  ULEA UR4, UR5, UR6, 0x3 ;  /* 0x0000000605047291 */ /* 0x000fe2000f8e18ff */
[----:B-1----:R-:W-:Y:S01]  /*2e10*/  PRMT R0, RZ, 0x654, R5 ;  /* 0x00000654ff007816 */ /* 0x002fe20000000005 */
[----:B------:R-:W-:Y:S01]  /*2e20*/  @!P2 IMAD.MOV.U32 R4, RZ, RZ, 0x10 ;  /* 0x00000010ff04a424 */ /* 0x000fe200078e00ff */
[----:B------:R-:W-:Y:S01]  /*2e30*/  SHF.L.U32 R5, R12, 0x1f, RZ ;  /* 0x0000001f0c057819 */ /* 0x000fe200000006ff */
[----:B------:R-:W-:Y:S01]  /*2e40*/  UIADD3 UR7, UPT, UPT, UR4, 0x80, URZ ;  /* 0x0000008004077890 */ /* 0x000fe2000fffe0ff */
[----:B------:R1:W-:Y:S05]  /*2e50*/  SYNCS.ARRIVE.TRANS64.RED.A1T0 RZ, [R0+URZ], RZ ;  /* 0x000000ff00ff79a7 */ /* 0x0003ea00081004ff */
[----:B------:R-:W-:Y:S01]  /*2e60*/  IMAD.U32 R6, RZ, RZ, UR7 ;  /* 0x00000007ff067e24 */ /* 0x000fe2000f8e00ff */
[----:B------:R-:W2:Y:S04]  /*2e70*/  SYNCS.PHASECHK.TRANS64.TRYWAIT P0, [UR4+0x90], R5 ;  /* 0x00009005ff0075a7 */ /* 0x000ea80008001104 */
[----:B------:R-:W-:Y:S01]  /*2e80*/  PRMT R6, R10, 0x654, R6 ;  /* 0x000006540a067816 */ /* 0x000fe20000000006 */
[----:B-12---:R-:W-:Y:S06]  /*2e90*/  @!P0 BRA `(.L_x_53) ;  /* 0x0000005c00808947 */ /* 0x006fec0003800000 */
.L_x_138:
[----:B------:R-:W-:Y:S01]  /*2ea0*/  ULEA UR8, UR5, UR6, 0x4 ;  /* 0x0000000605087291 */ /* 0x000fe2000f8e20ff */
[----:B------:R-:W-:Y:S01]  /*2eb0*/  SEL R2, R6, R2, !P2 ;  /* 0x0000000206027207 */ /* 0x000fe20005000000 */
[----:B------:R-:W-:Y:S01]  /*2ec0*/  UIADD3 UR9, UPT, UPT, UR4, 0x80, URZ ;  /* 0x0000008004097890 */ /* 0x000fe2000fffe0ff */
[----:B-1----:R-:W-:Y:S01]  /*2ed0*/  LEA R0, R11, UR6, 0x3 ;  /* 0x000000060b007c11 */ /* 0x002fe2000f8e18ff */
[----:B------:R-:W-:Y:S01]  /*2ee0*/  UIADD3 UR8, UPT, UPT, UR8, 0xf0, URZ ;  /* 0x000000f008087890 */ /* 0x000fe2000fffe0ff */
[----:B------:R1:W-:Y:S01]  /*2ef0*/  @!P2 SYNCS.ARRIVE.TRANS64.RED RZ, [R2+URZ], R4 ;  /* 0x0000000402ffa9a7 */ /* 0x0003e200080004ff */
[----:B------:R-:W-:Y:S01]  /*2f00*/  UIADD3 UR4, UPT, UPT, UR5, 0x1, URZ ;  /* 0x0000000105047890 */ /* 0x000fe2000fffe0ff */
[----:B------:R-:W-:-:S03]  /*2f10*/  VIADD R3, R3, 0x1 ;  /* 0x0000000103037836 */ /* 0x000fc60000000000 */
[----:B------:R-:W-:Y:S02]  /*2f20*/  UISETP.NE.AND UP0, UPT, UR4, 0x2, UPT ;  /* 0x000000020400788c */ /* 0x000fe4000bf05270 */
[----:B------:R-:W-:Y:S01]  /*2f30*/  ISETP.NE.AND P0, PT, R3, 0x2, PT ;  /* 0x000000020300780c */ /* 0x000fe20003f05270 */
[----:B------:R-:W-:Y:S06]  /*2f40*/  UGETNEXTWORKID.BROADCAST [UR8], [UR9] ;  /* 0x00000000080073ca */ /* 0x000fec0008000100 */
[----:B------:R-:W-:Y:S02]  /*2f50*/  USEL UR7, URZ, 0x1, UP0 ;  /* 0x00000001ff077887 */ /* 0x000fe40008000000 */
[----:B------:R-:W-:-:S04]  /*2f60*/  USEL UR5, UR4, URZ, UP0 ;  /* 0x000000ff04057287 */ /* 0x000fc80008000000 */
[----:B------:R-:W-:Y:S02]  /*2f70*/  LOP3.LUT R12, R12, UR7, RZ, 0x3c, !PT ;  /* 0x000000070c0c7c12 */ /* 0x000fe4000f8e3cff */
[----:B-1----:R-:W-:-:S04]  /*2f80*/  SHF.L.U32 R4, R9, 0x1f, RZ ;  /* 0x0000001f09047819 */ /* 0x002fc800000006ff */
[----:B------:R-:W1:Y:S02]  /*2f90*/  SYNCS.PHASECHK.TRANS64.TRYWAIT P1, [R0+URZ+0x80], R4 ;  /* 0x00008004000075a7 */ /* 0x000e6400080211ff */
[----:B-1----:R-:W-:Y:S05]  /*2fa0*/  @!P1 BRA `(.L_x_54) ;  /* 0x0000005c00549947 */ /* 0x002fea0003800000 */
.L_x_139:
[----:B-1----:R-:W-:Y:S01]  /*2fb0*/  LEA R4, R11, UR6, 0x4 ;  /* 0x000000060b047c11 */ /* 0x002fe2000f8e20ff */
[----:B------:R-:W-:Y:S01]  /*2fc0*/  VIADD R0, R0, 0x90 ;  /* 0x0000009000007836 */ /* 0x000fe20000000000 */
[----:B------:R-:W-:Y:S01]  /*2fd0*/  SEL R3, R3, RZ, P0 ;  /* 0x000000ff03037207 */ /* 0x000fe20000000000 */
[----:B------:R-:W-:-:S03]  /*2fe0*/  VIADD R11, R11, 0x1 ;  /* 0x000000010b0b7836 */ /* 0x000fc60000000000 */
[----:B------:R-:W1:Y:S01]  /*2ff0*/  LDS.128 R4, [R4+0xf0] ;  /* 0x0000f00004047984 */ /* 0x000e620000000c00 */
[----:B------:R-:W-:Y:S02]  /*3000*/  PRMT R0, RZ, 0x654, R0 ;  /* 0x00000654ff007816 */ /* 0x000fe40000000000 */
[C---:B------:R-:W-:Y:S01]  /*3010*/  ISETP.NE.AND P1, PT, R11.reuse, 0x2, PT ;  /* 0x000000020b00780c */ /* 0x040fe20003f25270 */
[----:B------:R-:W-:Y:S01]  /*3020*/  @!PT LDS RZ, [RZ] ;  /* 0x00000000fffff984 */ /* 0x000fe20000000800 */
[----:B------:R-:W-:Y:S01]  /*3030*/  @!PT LDS RZ, [RZ] ;  /* 0x00000000fffff984 */ /* 0x000fe20000000800 */
[----:B------:R-:W-:Y:S01]  /*3040*/  @!PT LDS RZ, [RZ] ;  /* 0x00000000fffff984 */ /* 0x000fe20000000800 */
[----:B------:R-:W-:Y:S01]  /*3050*/  @!PT LDS RZ, [RZ] ;  /* 0x00000000fffff984 */ /* 0x000fe20000000800 */
[----:B------:R2:W-:Y:S06]  /*3060*/  MEMBAR.ALL.CTA ;  /* 0x0000000000007992 */ /* 0x0005ec0000008000 */
[----:B--2---:R-:W2:Y:S01]  /*3070*/  FENCE.VIEW.ASYNC.S ;  /* 0x00000000000073c6 */ /* 0x004ea20000000000 */
[----:B------:R-:W-:Y:S01]  /*3080*/  SEL R11, R11, RZ, P1 ;  /* 0x000000ff0b0b7207 */ /* 0x000fe20000800000 */
[----:B--2---:R2:W-:Y:S01]  /*3090*/  SYNCS.ARRIVE.TRANS64.RED.A1T0 RZ, [R0+URZ], RZ ;  /* 0x000000ff00ff79a7 */ /* 0x0045e200081004ff */
[----:B-1----:R-:W-:-:S02]  /*30a0*/  LOP3.LUT P3, RZ, R6, 0x1, RZ, 0xc0, !PT ;  /* 0x0000000106ff7812 */ /* 0x002fc4000786c0ff */
[----:B------:R-:W-:-:S04]  /*30b0*/  SEL R4, RZ, 0x1, P1 ;  /* 0x00000001ff047807 */ /* 0x000fc80000800000 */
[----:B------:R-:W-:Y:S02]  /*30c0*/  LOP3.LUT R9, R9, R4, RZ, 0x3c, !PT ;  /* 0x0000000409097212 */ /* 0x000fe400078e3cff */
[----:B--2---:R-:W-:-:S04]  /*30d0*/  SEL R0, RZ, 0x1, P0 ;  /* 0x00000001ff007807 */ /* 0x004fc80000000000 */
[----:B------:R-:W-:Y:S01]  /*30e0*/  LOP3.LUT R8, R8, R0, RZ, 0x3c, !PT ;  /* 0x0000000008087212 */ /* 0x000fe200078e3cff */
[----:B------:R-:W-:Y:S06]  /*30f0*/  @P3 BRA `(.L_x_55) ;  /* 0xfffffffc002c3947 */ /* 0x000fec000383ffff */
[----:B------:R-:W-:Y:S01]  /*3100*/  ULEA UR4, UR5, UR6, 0x3 ;  /* 0x0000000605047291 */ /* 0x000fe2000f8e18ff */
[----:B------:R-:W-:-:S08]  /*3110*/  SHF.L.U32 R2, R12, 0x1f, RZ ;  /* 0x0000001f0c027819 */ /* 0x000fd000000006ff */
[----:B------:R-:W1:Y:S02]  /*3120*/  SYNCS.PHASECHK.TRANS64 P0, [UR4+0x90], R2 ;  /* 0x00009002ff0075a7 */ /* 0x000e640008001004 */
[----:B-1----:R-:W-:Y:S05]  /*3130*/  @P0 BRA `(.L_x_56) ;  /* 0x0000000000080947 */ /* 0x002fea0003800000 */
[----:B------:R-:W1:Y:S02]  /*3140*/  SYNCS.PHASECHK.TRANS64.TRYWAIT P0, [UR4+0x90], R2 ;  /* 0x00009002ff0075a7 */ /* 0x000e640008001104 */
[----:B-1----:R-:W-:Y:S05]  /*3150*/  @!P0 BRA `(.L_x_57) ;  /* 0x0000005800fc8947 */ /* 0x002fea0003800000 */
.L_x_56:
[----:B------:R-:W-:-:S04]  /*3160*/  UIADD3 UR7, UPT, UPT, UR5, 0x1, URZ ;  /* 0x0000000105077890 */ /* 0x000fc8000fffe0ff */
[----:B------:R-:W-:-:S04]  /*3170*/  UISETP.NE.AND UP0, UPT, UR7, 0x2, UPT ;  /* 0x000000020700788c */ /* 0x000fc8000bf05270 */
[----:B------:R-:W-:Y:S02]  /*3180*/  USEL UR8, URZ, 0x1, UP0 ;  /* 0x00000001ff087887 */ /* 0x000fe40008000000 */
[----:B------:R-:W-:-:S04]  /*3190*/  USEL UR7, UR7, URZ, UP0 ;  /* 0x000000ff07077287 */ /* 0x000fc80008000000 */
[----:B------:R-:W-:Y:S01]  /*31a0*/  ULEA UR7, UR7, UR6, 0x3 ;  /* 0x0000000607077291 */ /* 0x000fe2000f8e18ff */
[----:B-1----:R-:W-:-:S04]  /*31b0*/  LOP3.LUT R2, R12, UR8, RZ, 0x3c, !PT ;  /* 0x000000080c027c12 */ /* 0x002fc8000f8e3cff */
[----:B------:R-:W-:-:S04]  /*31c0*/  SHF.L.U32 R0, R2, 0x1f, RZ ;  /* 0x0000001f02007819 */ /* 0x000fc800000006ff */
[----:B------:R-:W1:Y:S02]  /*31d0*/  SYNCS.PHASECHK.TRANS64 P0, [UR7+0x90], R0 ;  /* 0x00009000ff0075a7 */ /* 0x000e640008001007 */
[----:B-1----:R-:W-:Y:S05]  /*31e0*/  @P0 EXIT ;  /* 0x000000000000094d */ /* 0x002fea0003800000 */
[----:B------:R-:W-:Y:S02]  /*31f0*/  SHF.L.U32 R2, R2, 0x1f, RZ ;  /* 0x0000001f02027819 */ /* 0x000fe400000006ff */
[----:B------:R-:W-:-:S07]  /*3200*/  MOV R0, UR7 ;  /* 0x0000000700007c02 */ /* 0x000fce0008000f00 */
.L_x_58:
[----:B-1----:R1:W2:Y:S02]  /*3210*/  SYNCS.PHASECHK.TRANS64.TRYWAIT P0, [R0+URZ+0x90], R2 ;  /* 0x00009002000075a7 */ /* 0x0022a400080011ff */
[----:B--2---:R-:W-:Y:S05]  /*3220*/  @!P0 NANOSLEEP.SYNCS 0x989680 ;  /* 0x009896800000895d */ /* 0x004fea0003900000 */
[----:B------:R-:W2:Y:S02]  /*3230*/  @!P0 SYNCS.PHASECHK.TRANS64 P0, [R0+URZ+0x90], R2 ;  /* 0x00009002000085a7 */ /* 0x000ea400080010ff */
[----:B--2---:R-:W-:Y:S05]  /*3240*/  @P0 EXIT ;  /* 0x000000000000094d */ /* 0x004fea0003800000 */
[----:B------:R-:W-:Y:S05]  /*3250*/  BRA `(.L_x_58) ;  /* 0xfffffffc00ec7947 */ /* 0x000fea000383ffff */
.L_x_51:
[----:B------:R-:W-:Y:S05]  /*3260*/  BRA.U UP3, `(.L_x_59) ;  /* 0x0000001d031c7547 */ /* 0x000fea000b800000 */
[----:B------:R-:W-:Y:S01]  /*3270*/  UMOV UR4, 0x40 ;  /* 0x0000004000047882 */ /* 0x000fe20000000000 */
[----:B------:R-:W-:Y:S01]  /*3280*/  NOP ;  /* 0x0000000000007918 */ /* 0x000fe20000000000 */
[----:B------:R-:W-:Y:S01]  /*3290*/  ULEA UR5, UR58, UR4, 0x18 ;  /* 0x000000043a057291 */ /* 0x000fe2000f8ec0ff */
[----:B------:R-:W-:Y:S02]  /*32a0*/  UMOV UR6, 0x400 ;  /* 0x0000040000067882 */ /* 0x000fe40000000000 */
[----:B------:R-:W-:-:S06]  /*32b0*/  ULEA UR6, UR58, UR6, 0x18 ;  /* 0x000000063a067291 */ /* 0x000fcc000f8ec0ff */
[----:B------:R-:W1:Y:S02]  /*32c0*/  LDS.U8 R0, [UR5+0x1c] ;  /* 0x00001c05ff007984 */ /* 0x000e640008000000 */
[----:B-1----:R-:W-:-:S13]  /*32d0*/  ISETP.NE.AND P0, PT, R0, RZ, PT ;  /* 0x000000ff0000720c */ /* 0x002fda0003f05270 */
[----:B------:R-:W-:Y:S05]  /*32e0*/  @P0 BRA `(.L_x_60) ;  /* 0x0000000000580947 */ /* 0x000fea0003800000 */
[----:B------:R-:W-:-:S13]  /*32f0*/  ELECT P0, URZ, PT ;  /* 0x0000000000ff782f */ /* 0x000fda0003800000 */
[----:B------:R-:W-:Y:S05]  /*3300*/  @!P0 BRA `(.L_x_61) ;  /* 0x0000000000608947 */ /* 0x000fea0003800000 */
[----:B------:R-:W-:Y:S01]  /*3310*/  UMOV UR4, 0x10 ;  /* 0x0000001000047882 */ /* 0x000fe20000000000 */
[----:B------:R-:W-:Y:S01]  /*3320*/  HFMA2 R0, -RZ, RZ, 0, 5.9604644775390625e-08 ;  /* 0x00000001ff007431 */ /* 0x000fe200000001ff */
[----:B------:R-:W-:-:S03]  /*3330*/  MOV R2, 0xffff ;  /* 0x0000ffff00027802 */ /* 0x000fc60000000f00 */
[----:B------:R-:W-:Y:S04]  /*3340*/  DEPBAR.LE SB1, 0x36 ;  /* 0x00009d800000791a */ /* 0x000fe80000000000 */
[----:B------:R-:W1:Y:S02]  /*3350*/  UTCATOMSWS.FIND_AND_SET.ALIGN UP0, UR4, UR4 ;  /* 0x00000004000475e3 */ /* 0x000e640008000800 */
[----:B-1----:R-:W-:Y:S01]  /*3360*/  MOV R3, UR4 ;  /* 0x0000000400037c02 */ /* 0x002fe20008000f00 */
[----:B------:R-:W-:Y:S06]  /*3370*/  BRA.U UP0, `(.L_x_62) ;  /* 0x0000000100187547 */ /* 0x000fec000b800000 */
.L_x_63:
[----:B------:R-:W-:Y:S05]  /*3380*/  NANOSLEEP 0x64 ;  /* 0x000000640000795d */ /* 0x000fea0003800000 */
[----:B------:R-:W-:-:S05]  /*3390*/  UMOV UR4, 0x10 ;  /* 0x0000001000047882 */ /* 0x000fca0000000000 */
[----:B------:R-:W-:Y:S04]  /*33a0*/  DEPBAR.LE SB1, 0x36 ;  /* 0x00009d800000791a */ /* 0x000fe80000000000 */
[----:B------:R-:W1:Y:S02]  /*33b0*/  UTCATOMSWS.FIND_AND_SET.ALIGN UP0, UR4, UR4 ;  /* 0x00000004000475e3 */ /* 0x000e640008000800 */
[----:B-1----:R-:W-:Y:S01]  /*33c0*/  MOV R3, UR4 ;  /* 0x0000000400037c02 */ /* 0x002fe20008000f00 */
[----:B------:R-:W-:Y:S05]  /*33d0*/  BRA.U !UP0, `(.L_x_63) ;  /* 0xfffffffd08e87547 */ /* 0x000fea000b83ffff */
.L_x_62:
[-C--:B------:R-:W-:Y:S02]  /*33e0*/  SHF.L.U32 R2, R2, R3.reuse, RZ ;  /* 0x0000000302027219 */ /* 0x080fe400000006ff */
[----:B------:R-:W-:Y:S01]  /*33f0*/  SHF.L.U32 R0, R0, R3, RZ ;  /* 0x0000000300007219 */ /* 0x000fe200000006ff */
[----:B------:R-:W-:Y:S02]  /*3400*/  IMAD.SHL.U32 R3, R3, 0x20, RZ ;  /* 0x0000002003037824 */ /* 0x000fe400078e00ff */
[----:B------:R1:W-:Y:S04]  /*3410*/  ATOMS.OR RZ, [UR5+0x14], R2 ;  /* 0x00001402ffff798c */ /* 0x0003e8000b000005 */
[----:B------:R1:W-:Y:S04]  /*3420*/  ATOMS.OR RZ, [UR5+0x18], R0 ;  /* 0x00001800ffff798c */ /* 0x0003e8000b000005 */
[----:B------:R1:W-:Y:S01]  /*3430*/  STS [UR6+0x110], R3 ;  /* 0x00011003ff007988 */ /* 0x0003e20008000806 */
[----:B------:R-:W-:Y:S05]  /*3440*/  BRA `(.L_x_61) ;  /* 0x0000000000107947 */ /* 0x000fea0003800000 */
.L_x_60:
[----:B------:R-:W-:Y:S02]  /*3450*/  MOV R0, 0xffffffff ;  /* 0xffffffff00007802 */ /* 0x000fe40000000f00 */
[----:B------:R-:W-:-:S03]  /*3460*/  MOV R2, 0x3490 ;  /* 0x0000349000027802 */ /* 0x000fc60000000f00 */
[----:B------:R1:W-:Y:S04]  /*3470*/  STS [UR6+0x110], R0 ;  /* 0x00011000ff007988 */ /* 0x0003e80008000806 */
[----:B-1---5:R-:W-:Y:S05]  /*3480*/  CALL.REL.NOINC `($__internal_1_$__cuda_sm10x_tcgen05_guardrail_trap_phase_invalid_during_alloc) ;  /* 0x0000005c00a87944 */ /* 0x022fea0003c00000 */
.L_x_61:
[----:B------:R-:W-:Y:S05]  /*3490*/  WARPSYNC.ALL ;  /* 0x0000000000007948 */ /* 0x000fea0003800000 */
[----:B------:R-:W2:Y:S01]  /*34a0*/  S2UR UR4, SR_CgaCtaId ;  /* 0x00000000000479c3 */ /* 0x000ea20000008800 */
[----:B------:R-:W-:Y:S01]  /*34b0*/  UMOV UR48, 0x400 ;  /* 0x0000040000307882 */ /* 0x000fe20000000000 */
[----:B------:R-:W-:-:S06]  /*34c0*/  NOP ;  /* 0x0000000000007918 */ /* 0x000fcc0000000000 */
[----:B------:R-:W-:Y:S08]  /*34d0*/  BAR.ARV 0x6, 0xa0 ;  /* 0x0182800000007b1d */ /* 0x000ff00000002000 */
[----:B------:R-:W3:Y:S01]  /*34e0*/  LDC R8, c[0x0][0x370] ;  /* 0x0000dc00ff087b82 */ /* 0x000ee20000000800 */
[----:B------:R-:W-:Y:S01]  /*34f0*/  LOP3.LUT R9, R9, 0xffff, RZ, 0xc0, !PT ;  /* 0x0000ffff09097812 */ /* 0x000fe200078ec0ff */
[----:B------:R-:W-:Y:S01]  /*3500*/  HFMA2 R14, -RZ, RZ, 0, 5.9604644775390625e-08 ;  /* 0x00000001ff0e7431 */ /* 0x000fe200000001ff */
[----:B------:R-:W-:Y:S01]  /*3510*/  CS2R R12, SRZ ;  /* 0x00000000000c7805 */ /* 0x000fe2000001ff00 */
[----:B------:R-:W-:Y:S01]  /*3520*/  IMAD.MOV.U32 R11, RZ, RZ, RZ ;  /* 0x000000ffff0b7224 */ /* 0x000fe200078e00ff */
[----:B------:R-:W-:Y:S01]  /*3530*/  R2UR UR49, R9 ;  /* 0x00000000093172ca */ /* 0x000fe200000e0000 */
[----:B------:R-:W-:Y:S01]  /*3540*/  UMOV UR44, URZ ;  /* 0x000000ff002c7c82 */ /* 0x000fe20008000000 */
[----:B--2---:R-:W-:Y:S01]  /*3550*/  ULEA UR48, UR4, UR48, 0x18 ;  /* 0x0000003004307291 */ /* 0x004fe2000f8ec0ff */
[----:B------:R-:W2:Y:S03]  /*3560*/  LDCU UR4, c[0x0][0x38c] ;  /* 0x00007180ff0477ac */ /* 0x000ea60008000800 */
[----:B------:R-:W-:-:S02]  /*3570*/  UIADD3 UR6, UPT, UPT, UR48, 0x6400, URZ ;  /* 0x0000640030067890 */ /* 0x000fc4000fffe0ff */
[----:B------:R-:W-:-:S03]  /*3580*/  UIADD3 UR5, UPT, UPT, UR48, 0x26400, URZ ;  /* 0x0002640030057890 */ /* 0x000fc6000fffe0ff */
[----:B-1----:R-:W1:Y:S01]  /*3590*/  LDS R0, [UR48+0x110] ;  /* 0x00011030ff007984 */ /* 0x002e620008000800 */
[----:B------:R-:W-:Y:S02]  /*35a0*/  USHF.R.U32.HI UR10, URZ, 0x4, UR6 ;  /* 0x00000004ff0a7899 */ /* 0x000fe40008011606 */
[----:B------:R-:W-:Y:S02]  /*35b0*/  USHF.R.U32.HI UR8, URZ, 0x4, UR5 ;  /* 0x00000004ff087899 */ /* 0x000fe40008011605 */
[----:B------:R-:W-:Y:S02]  /*35c0*/  UIADD3 UR7, UPT, UPT, UR48, 0x37400, URZ ;  /* 0x0003740030077890 */ /* 0x000fe4000fffe0ff */
[----:B------:R-:W-:Y:S02]  /*35d0*/  ULOP3.LUT UR10, UR10, 0x3fff, URZ, 0xc0, !UPT ;  /* 0x00003fff0a0a7892 */ /* 0x000fe4000f8ec0ff */
[----:B------:R-:W-:Y:S02]  /*35e0*/  ULOP3.LUT UR8, UR8, 0x3fff, URZ, 0xc0, !UPT ;  /* 0x00003fff08087892 */ /* 0x000fe4000f8ec0ff */
[----:B--2---:R-:W-:-:S02]  /*35f0*/  UIADD3 UR11, UPT, UPT, UR4, 0xff, URZ ;  /* 0x000000ff040b7890 */ /* 0x004fc4000fffe0ff */
[----:B------:R-:W-:Y:S02]  /*3600*/  UIADD3 UR4, UPT, UPT, UR48, 0x36400, URZ ;  /* 0x0003640030047890 */ /* 0x000fe4000fffe0ff */
[----:B------:R-:W-:Y:S02]  /*3610*/  USHF.R.S32.HI UR9, URZ, 0x1f, UR11 ;  /* 0x0000001fff097899 */ /* 0x000fe4000801140b */
[----:B------:R-:W-:Y:S02]  /*3620*/  USHF.R.U32.HI UR6, URZ, 0x4, UR4 ;  /* 0x00000004ff067899 */ /* 0x000fe40008011604 */
[----:B------:R-:W-:Y:S02]  /*3630*/  ULEA.HI UR4, UR9, UR11, URZ, 0x8 ;  /* 0x0000000b09047291 */ /* 0x000fe4000f8f40ff */
[----:B------:R-:W-:Y:S02]  /*3640*/  USHF.R.U32.HI UR5, URZ, 0x4, UR7 ;  /* 0x00000004ff057899 */ /* 0x000fe40008011607 */
[----:B------:R-:W-:-:S02]  /*3650*/  USHF.R.S32.HI UR12, URZ, 0x8, UR4 ;  /* 0x00000008ff0c7899 */ /* 0x000fc40008011404 */
[----:B------:R-:W-:Y:S02]  /*3660*/  ULOP3.LUT UR4, UR10, 0x10000, URZ, 0xfc, !UPT ;  /* 0x000100000a047892 */ /* 0x000fe4000f8efcff */
[----:B------:R-:W-:Y:S02]  /*3670*/  ULOP3.LUT UR7, UR8, 0x10000, URZ, 0xfc, !UPT ;  /* 0x0001000008077892 */ /* 0x000fe4000f8efcff */
[----:B------:R-:W-:Y:S01]  /*3680*/  ULOP3.LUT UR5, UR5, 0x3fff, URZ, 0xc0, !UPT ;  /* 0x00003fff05057892 */ /* 0x000fe2000f8ec0ff */
[----:B------:R-:W-:Y:S01]  /*3690*/  IMAD.U32 R16, RZ, RZ, UR12 ;  /* 0x0000000cff107e24 */ /* 0x000fe2000f8e00ff */
[----:B------:R-:W-:Y:S01]  /*36a0*/  UISETP.LT.AND UP0, UPT, UR12, 0x1, UPT ;  /* 0x000000010c00788c */ /* 0x000fe2000bf01270 */
[----:B------:R-:W-:Y:S01]  /*36b0*/  IMAD.U32 R18, RZ, RZ, UR4 ;  /* 0x00000004ff127e24 */ /* 0x000fe2000f8e00ff */
[----:B------:R-:W-:Y:S01]  /*36c0*/  ULOP3.LUT UR6, UR6, 0x3fff, URZ, 0xc0, !UPT ;  /* 0x00003fff06067892 */ /* 0x000fe2000f8ec0ff */
[----:B------:R-:W-:Y:S01]  /*36d0*/  IMAD.U32 R19, RZ, RZ, UR7 ;  /* 0x00000007ff137e24 */ /* 0x000fe2000f8e00ff */
[----:B------:R-:W-:-:S02]  /*36e0*/  ULOP3.LUT UR4, UR5, 0x10000, URZ, 0xfc, !UPT ;  /* 0x0001000005047892 */ /* 0x000fc4000f8efcff */
[----:B------:R-:W-:Y:S02]  /*36f0*/  USEL UR12, UR12, 0x1, !UP0 ;  /* 0x000000010c0c7887 */ /* 0x000fe4000c000000 */
[----:B------:R-:W-:Y:S01]  /*3700*/  ULOP3.LUT UR6, UR6, 0x10000, URZ, 0xfc, !UPT ;  /* 0x0001000006067892 */ /* 0x000fe2000f8efcff */
[----:B-1----:R-:W-:Y:S01]  /*3710*/  R2UR UR43, R0 ;  /* 0x00000000002b72ca */ /* 0x002fe200000e0000 */
[----:B------:R-:W-:Y:S01]  /*3720*/  IMAD.U32 R21, RZ, RZ, UR4 ;  /* 0x00000004ff157e24 */ /* 0x000fe2000f8e00ff */
[----:B------:R-:W1:Y:S03]  /*3730*/  LDC R0, c[0x0][0x374] ;  /* 0x0000dd00ff007b82 */ /* 0x000e660000000800 */
[----:B------:R-:W-:-:S08]  /*3740*/  MOV R20, UR6 ;  /* 0x0000000600147c02 */ /* 0x000fd00008000f00 */
[----:B------:R-:W-:Y:S01]  /*3750*/  UIADD3 UR66, UPT, UPT, UR43, 0x80, URZ ;  /* 0x000000802b427890 */ /* 0x000fe2000fffe0ff */
[----:B------:R-:W-:Y:S01]  /*3760*/  IMAD.U32 R2, RZ, RZ, UR43 ;  /* 0x0000002bff027e24 */ /* 0x000fe2000f8e00ff */
[----:B------:R-:W-:Y:S02]  /*3770*/  UIADD3 UR14, UPT, UPT, UR43, 0x40000080, URZ ;  /* 0x400000802b0e7890 */ /* 0x000fe4000fffe0ff */
[----:B------:R-:W-:Y:S02]  /*3780*/  UIADD3 UR13, UPT, UPT, UR43, 0x84, URZ ;  /* 0x000000842b0d7890 */ /* 0x000fe4000fffe0ff */
[----:B------:R-:W-:Y:S01]  /*3790*/  UIADD3 UR76, UPT, UPT, UR43, -0x7fffff80, URZ ;  /* 0x800000802b4c7890 */ /* 0x000fe2000fffe0ff */
[----:B------:R-:W-:Y:S01]  /*37a0*/  IADD3 R2, PT, PT, R2, 0x88, RZ ;  /* 0x0000008802027810 */ /* 0x000fe20007ffe0ff */
[----:B------:R-:W-:Y:S01]  /*37b0*/  UIADD3 UR74, UPT, UPT, UR43, -0x3fffff80, URZ ;  /* 0xc00000802b4a7890 */ /* 0x000fe2000fffe0ff */
[----:B------:R-:W-:Y:S01]  /*37c0*/  MOV R31, UR14 ;  /* 0x0000000e001f7c02 */ /* 0x000fe20008000f00 */
[----:B------:R-:W-:Y:S01]  /*37d0*/  USHF.R.U32.HI UR11, URZ, 0x11, UR66 ;  /* 0x00000011ff0b7899 */ /* 0x000fe20008011642 */
[----:B------:R-:W-:Y:S01]  /*37e0*/  IMAD.U32 R33, RZ, RZ, UR13 ;  /* 0x0000000dff217e24 */ /* 0x000fe2000f8e00ff */
[----:B------:R-:W-:-:S02]  /*37f0*/  USHF.R.U32.HI UR10, URZ, 0x11, UR14 ;  /* 0x00000011ff0a7899 */ /* 0x000fc4000801160e */
[----:B------:R-:W-:Y:S02]  /*3800*/  USHF.R.U32.HI UR9, URZ, 0x11, UR76 ;  /* 0x00000011ff097899 */ /* 0x000fe4000801164c */
[----:B------:R-:W-:Y:S02]  /*3810*/  USHF.R.U32.HI UR7, URZ, 0x11, UR13 ;  /* 0x00000011ff077899 */ /* 0x000fe4000801160d */
[----:B------:R-:W-:Y:S02]  /*3820*/  USHF.R.U32.HI UR8, URZ, 0x11, UR74 ;  /* 0x00000011ff087899 */ /* 0x000fe4000801164a */
[----:B------:R-:W-:Y:S02]  /*3830*/  ULOP3.LUT UR11, UR11, 0x6000, URZ, 0xc0, !UPT ;  /* 0x000060000b0b7892 */ /* 0x000fe4000f8ec0ff */
[----:B------:R-:W-:Y:S02]  /*3840*/  UIADD3 UR68, UPT, UPT, UR43, -0x3fffff7c, URZ ;  /* 0xc00000842b447890 */ /* 0x000fe4000fffe0ff */
[----:B------:R-:W-:-:S02]  /*3850*/  ULOP3.LUT UR10, UR10, 0x6000, URZ, 0xc0, !UPT ;  /* 0x000060000a0a7892 */ /* 0x000fc4000f8ec0ff */
[----:B------:R-:W-:Y:S02]  /*3860*/  ULOP3.LUT UR9, UR9, 0x6000, URZ, 0xc0, !UPT ;  /* 0x0000600009097892 */ /* 0x000fe4000f8ec0ff */
[----:B------:R-:W-:Y:S02]  /*3870*/  ULOP3.LUT UR7, UR7, 0x6000, URZ, 0xc0, !UPT ;  /* 0x0000600007077892 */ /* 0x000fe4000f8ec0ff */
[----:B------:R-:W-:Y:S02]  /*3880*/  ULOP3.LUT UR8, UR8, 0x6000, URZ, 0xc0, !UPT ;  /* 0x0000600008087892 */ /* 0x000fe4000f8ec0ff */
[----:B------:R-:W-:Y:S02]  /*3890*/  UIADD3 UR13, UPT, UPT, -UR12, URZ, URZ ;  /* 0x000000ff0c0d7290 */ /* 0x000fe4000fffe1ff */
[----:B------:R-:W-:Y:S02]  /*38a0*/  UIADD3 UR72, UPT, UPT, UR43, 0x40000084, URZ ;  /* 0x400000842b487890 */ /* 0x000fe4000fffe0ff */
[----:B------:R-:W-:-:S02]  /*38b0*/  UIADD3 UR70, UPT, UPT, UR43, -0x7fffff7c, URZ ;  /* 0x800000842b467890 */ /* 0x000fc4000fffe0ff */
[----:B------:R-:W-:Y:S01]  /*38c0*/  ULOP3.LUT UR12, UR11, 0x890, URZ, 0xfc, !UPT ;  /* 0x000008900b0c7892 */ /* 0x000fe2000f8efcff */
[----:B------:R-:W-:Y:S01]  /*38d0*/  MOV R17, UR13 ;  /* 0x0000000d00117c02 */ /* 0x000fe20008000f00 */
[----:B------:R-:W-:Y:S02]  /*38e0*/  USHF.R.U32.HI UR4, URZ, 0x11, UR68 ;  /* 0x00000011ff047899 */ /* 0x000fe40008011644 */
[----:B------:R-:W-:Y:S02]  /*38f0*/  ULOP3.LUT UR11, UR10, 0x890, URZ, 0xfc, !UPT ;  /* 0x000008900a0b7892 */ /* 0x000fe4000f8efcff */
[----:B------:R-:W-:Y:S01]  /*3900*/  ULOP3.LUT UR10, UR9, 0x890, URZ, 0xfc, !UPT ;  /* 0x00000890090a7892 */ /* 0x000fe2000f8efcff */
[----:B------:R-:W-:Y:S01]  /*3910*/  MOV R32, UR12 ;  /* 0x0000000c00207c02 */ /* 0x000fe20008000f00 */
[----:B------:R-:W-:Y:S02]  /*3920*/  ULOP3.LUT UR9, UR8, 0x890, URZ, 0xfc, !UPT ;  /* 0x0000089008097892 */ /* 0x000fe4000f8efcff */
[----:B------:R-:W-:Y:S01]  /*3930*/  USHF.R.U32.HI UR6, URZ, 0x11, UR72 ;  /* 0x00000011ff067899 */ /* 0x000fe20008011648 */
[----:B------:R-:W-:Y:S01]  /*3940*/  IMAD.U32 R30, RZ, RZ, UR11 ;  /* 0x0000000bff1e7e24 */ /* 0x000fe2000f8e00ff */
[----:B------:R-:W-:Y:S01]  /*3950*/  USHF.R.U32.HI UR5, URZ, 0x11, UR70 ;  /* 0x00000011ff057899 */ /* 0x000fe20008011646 */
[----:B------:R-:W-:Y:S01]  /*3960*/  IMAD.U32 R29, RZ, RZ, UR10 ;  /* 0x0000000aff1d7e24 */ /* 0x000fe2000f8e00ff */
[----:B------:R-:W-:Y:S01]  /*3970*/  ULOP3.LUT UR8, UR7, 0x890, URZ, 0xfc, !UPT ;  /* 0x0000089007087892 */ /* 0x000fe2000f8efcff */
[----:B------:R-:W-:Y:S01]  /*3980*/  R2UR UR7, R2 ;  /* 0x00000000020772ca */ /* 0x000fe200000e0000 */
[----:B------:R-:W-:Y:S01]  /*3990*/  ULOP3.LUT UR4, UR4, 0x6000, URZ, 0xc0, !UPT ;  /* 0x0000600004047892 */ /* 0x000fe2000f8ec0ff */
[----:B------:R-:W-:Y:S01]  /*39a0*/  MOV R28, UR9 ;  /* 0x00000009001c7c02 */ /* 0x000fe20008000f00 */
[----:B------:R-:W-:-:S02]  /*39b0*/  ULOP3.LUT UR6, UR6, 0x6000, URZ, 0xc0, !UPT ;  /* 0x0000600006067892 */ /* 0x000fc4000f8ec0ff */
[----:B------:R-:W-:Y:S01]  /*39c0*/  ULOP3.LUT UR5, UR5, 0x6000, URZ, 0xc0, !UPT ;  /* 0x0000600005057892 */ /* 0x000fe2000f8ec0ff */
[----:B------:R-:W-:Y:S01]  /*39d0*/  IMAD.U32 R27, RZ, RZ, UR8 ;  /* 0x00000008ff1b7e24 */ /* 0x000fe2000f8e00ff */
[----:B------:R-:W-:Y:S02]  /*39e0*/  ULOP3.LUT UR4, UR4, 0x890, URZ, 0xfc, !UPT ;  /* 0x0000089004047892 */ /* 0x000fe4000f8efcff */
[----:B------:R-:W-:Y:S02]  /*39f0*/  ULOP3.LUT UR6, UR6, 0x890, URZ, 0xfc, !UPT ;  /* 0x0000089006067892 */ /* 0x000fe4000f8efcff */
[----:B------:R-:W-:Y:S02]  /*3a00*/  ULOP3.LUT UR5, UR5, 0x890, URZ, 0xfc, !UPT ;  /* 0x0000089005057892 */ /* 0x000fe4000f8efcff */
[----:B------:R-:W-:Y:S01]  /*3a10*/  MOV R23, UR4 ;  /* 0x0000000400177c02 */ /* 0x000fe20008000f00 */
[----:B------:R-:W-:Y:S01]  /*3a20*/  UMOV UR4, URZ ;  /* 0x000000ff00047c82 */ /* 0x000fe20008000000 */
[----:B------:R-:W-:Y:S01]  /*3a30*/  MOV R15, UR7 ;  /* 0x00000007000f7c02 */ /* 0x000fe20008000f00 */
[----:B------:R-:W-:Y:S01]  /*3a40*/  IMAD.U32 R26, RZ, RZ, UR6 ;  /* 0x00000006ff1a7e24 */ /* 0x000fe2000f8e00ff */
[----:B------:R-:W-:Y:S01]  /*3a50*/  MOV R22, UR4 ;  /* 0x0000000400167c02 */ /* 0x000fe20008000f00 */
[----:B-1-3--:R-:W-:-:S07]  /*3a60*/  IMAD.U32 R25, RZ, RZ, UR5 ;  /* 0x00000005ff197e24 */ /* 0x00afce000f8e00ff */
.L_x_72:
[C---:B------:R-:W-:Y:S02]  /*3a70*/  LEA R2, R13.reuse, UR48, 0x3 ;  /* 0x000000300d027c11 */ /* 0x040fe4000f8e18ff */
[----:B-1----:R-:W-:Y:S02]  /*3a80*/  SHF.L.U32 R3, R12, 0x1f, RZ ;  /* 0x0000001f0c037819 */ /* 0x002fe400000006ff */
[----:B------:R-:W-:Y:S02]  /*3a90*/  LEA R4, R13, UR48, 0x4 ;  /* 0x000000300d047c11 */ /* 0x000fe4000f8e20ff */
[----:B------:R-:W1:Y:S02]  /*3aa0*/  SYNCS.PHASECHK.TRANS64.TRYWAIT P0, [R2+URZ+0x80], R3 ;  /* 0x00008003020075a7 */ /* 0x000e6400080011ff */
[----:B-123--:R-:W-:Y:S05]  /*3ab0*/  @!P0 BRA `(.L_x_64) ;  /* 0x0000005000bc8947 */ /* 0x00efea0003800000 */
.L_x_141:
[----:B------:R-:W2:Y:S01]  /*3ac0*/  LDS.128 R4, [R4+0xf0] ;  /* 0x0000f00004047984 */ /* 0x000ea20000000c00 */
        /* <DEDUP_REMOVED lines=10> */
[----:B--2---:R-:W-:-:S13]  /*3b70*/  LOP3.LUT P3, RZ, R6, 0x1, RZ, 0xc0, !PT ;  /* 0x0000000106ff7812 */ /* 0x004fda000786c0ff */
[----:B------:R-:W-:Y:S02]  /*3b80*/  @P3 MOV R10, R4 ;  /* 0x00000004000a3202 */ /* 0x000fe40000000f00 */
[----:B------:R-:W-:Y:S01]  /*3b90*/  @P3 LOP3.LUT R9, R5, 0xffff, RZ, 0xc0, !PT ;  /* 0x0000ffff05093812 */ /* 0x000fe200078ec0ff */
[----:B-1----:R-:W-:Y:S06]  /*3ba0*/  @!P0 BRA `(.L_x_65) ;  /* 0x0000000000b88947 */ /* 0x002fec0003800000 */
[----:B------:R-:W1:Y:S01]  /*3bb0*/  LDC.64 R4, c[0x0][0xf18] ;  /* 0x0003c600ff047b82 */ /* 0x000e620000000a00 */
[----:B------:R-:W-:-:S07]  /*3bc0*/  ISETP.NE.AND P0, PT, R40, 0x1, PT ;  /* 0x000000012800780c */ /* 0x000fce0003f05270 */
[----:B------:R-:W2:Y:S08]  /*3bd0*/  LDC.64 R6, c[0x0][0xf10] ;  /* 0x0003c400ff067b82 */ /* 0x000eb00000000a00 */
[----:B------:R-:W3:Y:S08]  /*3be0*/  LDC R34, c[0x0][0xf20] ;  /* 0x0003c800ff227b82 */ /* 0x000ef00000000800 */
[----:B------:R-:W4:Y:S01]  /*3bf0*/  LDC R35, c[0x0][0xf0c] ;  /* 0x0003c300ff237b82 */ /* 0x000f220000000800 */
[----:B-1----:R-:W-:Y:S01]  /*3c00*/  IMAD.HI.U32 R37, R0, R5, RZ ;  /* 0x0000000500257227 */ /* 0x002fe200078e00ff */
[----:B------:R-:W-:-:S03]  /*3c10*/  ISETP.NE.AND P1, PT, R4, 0x1, PT ;  /* 0x000000010400780c */ /* 0x000fc60003f25270 */
[----:B------:R-:W-:-:S03]  /*3c20*/  IMAD.HI.U32 R5, R9, R5, RZ ;  /* 0x0000000509057227 */ /* 0x000fc600078e00ff */
[----:B------:R-:W1:Y:S01]  /*3c30*/  LDC.64 R2, c[0x0][0xf28] ;  /* 0x0003ca00ff027b82 */ /* 0x000e620000000a00 */
[----:B--2---:R-:W-:-:S04]  /*3c40*/  IMAD.HI.U32 R38, R8, R6, RZ ;  /* 0x0000000608267227 */ /* 0x004fc800078e00ff */
[----:B------:R-:W-:Y:S01]  /*3c50*/  IMAD.HI.U32 R39, R10, R6, RZ ;  /* 0x000000060a277227 */ /* 0x000fe200078e00ff */
[----:B------:R-:W-:Y:S02]  /*3c60*/  SHF.R.U32.HI R38, RZ, R7, R38 ;  /* 0x00000007ff267219 */ /* 0x000fe40000011626 */
[-C--:B---3--:R-:W-:Y:S02]  /*3c70*/  SHF.R.U32.HI R37, RZ, R34.reuse, R37 ;  /* 0x00000022ff257219 */ /* 0x088fe40000011625 */
[----:B------:R-:W-:Y:S02]  /*3c80*/  SHF.R.U32.HI R5, RZ, R34, R5 ;  /* 0x00000022ff057219 */ /* 0x000fe40000011605 */
[----:B------:R-:W-:Y:S02]  /*3c90*/  SEL R37, R0, R37, !P1 ;  /* 0x0000002500257207 */ /* 0x000fe40004800000 */
[----:B------:R-:W-:Y:S02]  /*3ca0*/  SHF.R.U32.HI R39, RZ, R7, R39 ;  /* 0x00000007ff277219 */ /* 0x000fe40000011627 */
[----:B----4-:R-:W-:-:S02]  /*3cb0*/  ISETP.NE.AND P2, PT, R35, 0x1, PT ;  /* 0x000000012300780c */ /* 0x010fc40003f45270 */
[----:B------:R-:W-:Y:S02]  /*3cc0*/  SEL R5, R9, R5, !P1 ;  /* 0x0000000509057207 */ /* 0x000fe40004800000 */
[----:B------:R-:W-:Y:S02]  /*3cd0*/  SEL R38, R8, R38, !P2 ;  /* 0x0000002608267207 */ /* 0x000fe40005000000 */
[----:B------:R-:W-:Y:S01]  /*3ce0*/  SEL R39, R10, R39, !P2 ;  /* 0x000000270a277207 */ /* 0x000fe20005000000 */
[----:B-1----:R-:W-:-:S04]  /*3cf0*/  IMAD.HI.U32 R36, R37, R2, RZ ;  /* 0x0000000225247227 */ /* 0x002fc800078e00ff */
        /* <DEDUP_REMOVED lines=25> */
.L_x_65:
[----:B------:R-:W1:Y:S02]  /*3e90*/  LDCU UR4, c[0x0][0xf30] ;  /* 0x0001e600ff0477ac */ /* 0x000e640008000800 */
[----:B-1----:R-:W-:-:S09]  /*3ea0*/  UISETP.NE.AND UP0, UPT, UR4, 0x1, UPT ;  /* 0x000000010400788c */ /* 0x002fd2000bf05270 */
[----:B------:R-:W-:Y:S05]  /*3eb0*/  BRA.U UP0, `(.L_x_66) ;  /* 0x0000000100387547 */ /* 0x000fea000b800000 */
[----:B------:R-:W1:Y:S08]  /*3ec0*/  LDC.64 R4, c[0x0][0xf10] ;  /* 0x0003c400ff047b82 */ /* 0x000e700000000a00 */
[----:B------:R-:W2:Y:S08]  /*3ed0*/  LDC.64 R2, c[0x0][0xf18] ;  /* 0x0003c600ff027b82 */ /* 0x000eb00000000a00 */
[----:B------:R-:W3:Y:S08]  /*3ee0*/  LDC R7, c[0x0][0xf0c] ;  /* 0x0003c300ff077b82 */ /* 0x000ef00000000800 */
[----:B------:R-:W4:Y:S01]  /*3ef0*/  LDC R6, c[0x0][0xf20] ;  /* 0x0003c800ff067b82 */ /* 0x000f220000000800 */
[----:B-1----:R-:W-:-:S05]  /*3f00*/  IMAD.HI.U32 R4, R10, R4, RZ ;  /* 0x000000040a047227 */ /* 0x002fca00078e00ff */
[----:B------:R-:W-:Y:S01]  /*3f10*/  SHF.R.U32.HI R4, RZ, R5, R4 ;  /* 0x00000005ff047219 */ /* 0x000fe20000011604 */
[----:B--2---:R-:W-:Y:S01]  /*3f20*/  IMAD.HI.U32 R3, R9, R3, RZ ;  /* 0x0000000309037227 */ /* 0x004fe200078e00ff */
[----:B------:R-:W-:Y:S02]  /*3f30*/  ISETP.NE.AND P0, PT, R2, 0x1, PT ;  /* 0x000000010200780c */ /* 0x000fe40003f05270 */
[----:B---3--:R-:W-:-:S04]  /*3f40*/  ISETP.NE.AND P1, PT, R7, 0x1, PT ;  /* 0x000000010700780c */ /* 0x008fc80003f25270 */
[----:B------:R-:W-:Y:S02]  /*3f50*/  SEL R4, R10, R4, !P1 ;  /* 0x000000040a047207 */ /* 0x000fe40004800000 */
[----:B----4-:R-:W-:-:S04]  /*3f60*/  SHF.R.U32.HI R3, RZ, R6, R3 ;  /* 0x00000006ff037219 */ /* 0x010fc80000011603 */
[----:B------:R-:W-:-:S05]  /*3f70*/  SEL R3, R9, R3, !P0 ;  /* 0x0000000309037207 */ /* 0x000fca0004000000 */
[----:B------:R-:W-:-:S04]  /*3f80*/  IMAD.IADD R3, R4, 0x1, -R3 ;  /* 0x0000000104037824 */ /* 0x000fc800078e0a03 */
[----:B------:R-:W-:-:S07]  /*3f90*/  IMAD R9, R3, R2, R9 ;  /* 0x0000000203097224 */ /* 0x000fce00078e0209 */
.L_x_66:
[----:B------:R-:W1:Y:S01]  /*3fa0*/  LDCU UR4, c[0x0][0x38c] ;  /* 0x00007180ff0477ac */ /* 0x000e620008000800 */
[----:B------:R-:W-:Y:S02]  /*3fb0*/  R2UR UR6, R22 ;  /* 0x00000000160672ca */ /* 0x000fe400000e0000 */
[----:B------:R-:W-:Y:S02]  /*3fc0*/  PLOP3.LUT P1, PT, PT, PT, PT, 0x80, 0x8 ;  /* 0x000000000008781c */ /* 0x000fe40003f2f070 */
[----:B------:R-:W-:Y:S02]  /*3fd0*/  SHF.L.U32 R3, R14, 0x1f, RZ ;  /* 0x0000001f0e037819 */ /* 0x000fe400000006ff */
[----:B------:R-:W-:-:S07]  /*3fe0*/  R2UR UR5, R15 ;  /* 0x000000000f0572ca */ /* 0x000fce00000e0000 */
[----:B------:R-:W-:Y:S02]  /*3ff0*/  ULEA UR7, UR6, UR48, 0x3 ;  /* 0x0000003006077291 */ /* 0x000fe4000f8e18ff */
[----:B------:R-:W-:Y:S02]  /*4000*/  ULEA UR42, UR6, UR43, 0x6 ;  /* 0x0000002b062a7291 */ /* 0x000fe4000f8e30ff */
[----:B-1----:R-:W-:Y:S02]  /*4010*/  UISETP.GE.AND UP0, UPT, UR4, 0x1, UPT ;  /* 0x000000010400788c */ /* 0x002fe4000bf06270 */
[----:B------:R-:W-:-:S04]  /*4020*/  IMAD.U32 R2, RZ, RZ, UR7 ;  /* 0x00000007ff027e24 */ /* 0x000fc8000f8e00ff */
[----:B------:R-:W-:-:S05]  /*4030*/  PLOP3.LUT P0, PT, PT, PT, UP0, 0x80, 0x8 ;  /* 0x000000000008781c */ /* 0x000fca0003f0f008 */
[----:B------:R-:W-:-:S08]  /*4040*/  @UP0 ULEA UR4, UR44, UR48, 0x3 ;  /* 0x000000302c040291 */ /* 0x000fd0000f8e18ff */
[----:B------:R-:W-:-:S04]  /*4050*/  @P0 SHF.L.U32 R4, R11, 0x1f, RZ ;  /* 0x0000001f0b040819 */ /* 0x000fc800000006ff */
[----:B------:R1:W2:Y:S01]  /*4060*/  @P0 SYNCS.PHASECHK.TRANS64.TRYWAIT P1, [UR4], R4 ;  /* 0x00000004ff0005a7 */ /* 0x0002a20008021104 */
[----:B------:R-:W3:Y:S01]  /*4070*/  SYNCS.PHASECHK.TRANS64.TRYWAIT P0, [UR7+0xb0], R3 ;  /* 0x0000b003ff0075a7 */ /* 0x000ee20008001107 */
[----:B-1----:R-:W-:-:S04]  /*4080*/  LEA.HI R4, R24, R24, RZ, 0x1 ;  /* 0x0000001818047211 */ /* 0x002fc800078f08ff */
[----:B------:R-:W-:-:S05]  /*4090*/  LOP3.LUT R4, R4, 0x7ffffffe, RZ, 0xc0, !PT ;  /* 0x7ffffffe04047812 */ /* 0x000fca00078ec0ff */
[----:B------:R-:W-:-:S05]  /*40a0*/  IMAD.IADD R4, R24, 0x1, -R4 ;  /* 0x0000000118047824 */ /* 0x000fca00078e0a04 */
[----:B------:R-:W-:-:S13]  /*40b0*/  R2UR UR67, R4 ;  /* 0x00000000044372ca */ /* 0x000fda00000e0000 */
[----:B------:R-:W-:Y:S01]  /*40c0*/  ULEA UR67, UR67, UR5, 0x1 ;  /* 0x0000000543437291 */ /* 0x000fe2000f8e08ff */
[----:B--23--:R-:W-:Y:S11]  /*40d0*/  @!P0 BRA `(.L_x_67) ;  /* 0x0000004c00488947 */ /* 0x00cff60003800000 */
.L_x_143:
[----:B------:R-:W-:Y:S01]  /*40e0*/  IADD3 R13, PT, PT, R13, 0x1, RZ ;  /* 0x000000010d0d7810 */ /* 0x000fe20007ffe0ff */
[----:B------:R-:W-:Y:S06]  /*40f0*/  BRA.U !UP0, `(.L_x_68) ;  /* 0x0000000908487547 */ /* 0x000fec000b800000 */
[----:B------:R-:W-:Y:S01]  /*4100*/  UIADD3 UR5, UPT, UPT, UR67, 0x40000000, URZ ;  /* 0x4000000043057890 */ /* 0x000fe2000fffe0ff */
[----:B------:R-:W-:Y:S01]  /*4110*/  R2UR UR21, R32 ;  /* 0x00000000201572ca */ /* 0x000fe200000e0000 */
[----:B------:R-:W-:Y:S01]  /*4120*/  UIADD3 UR10, UPT, UPT, UR67, 0x4, URZ ;  /* 0x00000004430a7890 */ /* 0x000fe2000fffe0ff */
[----:B------:R-:W-:Y:S01]  /*4130*/  R2UR UR20, R30 ;  /* 0x000000001e1472ca */ /* 0x000fe200000e0000 */
[----:B------:R-:W-:Y:S01]  /*4140*/  ULOP3.LUT UR77, UR67, 0x80000000, URZ, 0x3c, !UPT ;  /* 0x80000000434d7892 */ /* 0x000fe2000f8e3cff */
[----:B------:R-:W-:Y:S01]  /*4150*/  R2UR UR19, R29 ;  /* 0x000000001d1372ca */ /* 0x000fe200000e0000 */
[----:B------:R-:W-:Y:S01]  /*4160*/  USHF.R.U32.HI UR4, URZ, 0x1a, UR67 ;  /* 0x0000001aff047899 */ /* 0x000fe20008011643 */
[----:B------:R-:W-:Y:S01]  /*4170*/  IMAD.U32 R6, RZ, RZ, UR5 ;  /* 0x00000005ff067e24 */ /* 0x000fe2000f8e00ff */
[----:B------:R-:W-:Y:S01]  /*4180*/  UIADD3 UR75, UPT, UPT, UR67, -0x40000000, URZ ;  /* 0xc0000000434b7890 */ /* 0x000fe2000fffe0ff */
[----:B------:R-:W-:Y:S01]  /*4190*/  IMAD.U32 R5, RZ, RZ, UR10 ;  /* 0x0000000aff057e24 */ /* 0x000fe2000f8e00ff */
[----:B------:R-:W-:Y:S01]  /*41a0*/  UIADD3 UR73, UPT, UPT, UR67, 0x40000004, URZ ;  /* 0x4000000443497890 */ /* 0x000fe2000fffe0ff */
[----:B------:R-:W-:Y:S01]  /*41b0*/  R2UR UR18, R28 ;  /* 0x000000001c1272ca */ /* 0x000fe200000e0000 */
[----:B------:R-:W-:Y:S01]  /*41c0*/  UIADD3 UR71, UPT, UPT, UR67, -0x7ffffffc, URZ ;  /* 0x8000000443477890 */ /* 0x000fe2000fffe0ff */
[----:B------:R-:W-:Y:S01]  /*41d0*/  R2UR UR17, R27 ;  /* 0x000000001b1172ca */ /* 0x000fe200000e0000 */
[----:B------:R-:W-:Y:S01]  /*41e0*/  UIADD3 UR69, UPT, UPT, UR67, -0x3ffffffc, URZ ;  /* 0xc000000443457890 */ /* 0x000fe2000fffe0ff */
[----:B------:R-:W-:Y:S01]  /*41f0*/  R2UR UR16, R26 ;  /* 0x000000001a1072ca */ /* 0x000fe200000e0000 */
[----:B------:R-:W-:Y:S01]  /*4200*/  USHF.R.U32.HI UR7, URZ, 0x1a, UR5 ;  /* 0x0000001aff077899 */ /* 0x000fe20008011605 */
[----:B------:R-:W-:Y:S01]  /*4210*/  R2UR UR15, R25 ;  /* 0x00000000190f72ca */ /* 0x000fe200000e0000 */
[----:B------:R-:W-:Y:S01]  /*4220*/  USHF.R.U32.HI UR5, URZ, 0x1a, UR77 ;  /* 0x0000001aff057899 */ /* 0x000fe2000801164d */
[----:B------:R-:W-:Y:S01]  /*4230*/  R2UR UR14, R23 ;  /* 0x00000000170e72ca */ /* 0x000fe200000e0000 */
[----:B------:R-:W-:Y:S01]  /*4240*/  ULOP3.LUT UR8, UR4, 0x30, URZ, 0xc0, !UPT ;  /* 0x0000003004087892 */ /* 0x000fe2000f8ec0ff */
[----:B------:R-:W-:Y:S01]  /*4250*/  R2UR UR46, R17 ;  /* 0x00000000112e72ca */ /* 0x000fe200000e0000 */
[----:B------:R-:W-:Y:S01]  /*4260*/  USHF.R.U32.HI UR4, URZ, 0x1a, UR75 ;  /* 0x0000001aff047899 */ /* 0x000fe2000801164b */
[----:B------:R-:W-:Y:S01]  /*4270*/  R2UR UR45, R16 ;  /* 0x00000000102d72ca */ /* 0x000fe200000e0000 */
[----:B------:R-:W-:-:S02]  /*4280*/  USHF.R.U32.HI UR10, URZ, 0x1a, UR10 ;  /* 0x0000001aff0a7899 */ /* 0x000fc4000801160a */
[----:B------:R-:W-:Y:S02]  /*4290*/  USHF.R.U32.HI UR11, URZ, 0x1a, UR73 ;  /* 0x0000001aff0b7899 */ /* 0x000fe40008011649 */
[----:B------:R-:W-:Y:S02]  /*42a0*/  USHF.R.U32.HI UR12, URZ, 0x1a, UR71 ;  /* 0x0000001aff0c7899 */ /* 0x000fe40008011647 */
[----:B------:R-:W-:Y:S02]  /*42b0*/  USHF.R.U32.HI UR13, URZ, 0x1a, UR69 ;  /* 0x0000001aff0d7899 */ /* 0x000fe40008011645 */
[----:B------:R-:W-:Y:S02]  /*42c0*/  ULOP3.LUT UR62, UR7, 0x30, URZ, 0xc0, !UPT ;  /* 0x00000030073e7892 */ /* 0x000fe4000f8ec0ff */
[----:B------:R-:W-:Y:S02]  /*42d0*/  ULOP3.LUT UR60, UR5, 0x30, URZ, 0xc0, !UPT ;  /* 0x00000030053c7892 */ /* 0x000fe4000f8ec0ff */
[----:B------:R-:W-:-:S02]  /*42e0*/  ULOP3.LUT UR64, UR8, 0x480, URZ, 0xfc, !UPT ;  /* 0x0000048008407892 */ /* 0x000fc4000f8efcff */
[----:B------:R-:W-:Y:S02]  /*42f0*/  ULOP3.LUT UR8, UR4, 0x30, URZ, 0xc0, !UPT ;  /* 0x0000003004087892 */ /* 0x000fe4000f8ec0ff */
[----:B------:R-:W-:Y:S02]  /*4300*/  ULOP3.LUT UR7, UR10, 0x30, URZ, 0xc0, !UPT ;  /* 0x000000300a077892 */ /* 0x000fe4000f8ec0ff */
[----:B------:R-:W-:Y:S02]  /*4310*/  ULOP3.LUT UR5, UR11, 0x30, URZ, 0xc0, !UPT ;  /* 0x000000300b057892 */ /* 0x000fe4000f8ec0ff */
        /* <DEDUP_REMOVED lines=9> */
[----:B------:R-:W-:Y:S02]  /*43b0*/  UPRMT UR65, UR64, 0x5410, UR21 ;  /* 0x0000541040417896 */ /* 0x000fe40008000015 */
[----:B------:R-:W-:Y:S02]  /*43c0*/  UPRMT UR63, UR62, 0x5410, UR20 ;  /* 0x000054103e3f7896 */ /* 0x000fe40008000014 */
[----:B------:R-:W-:Y:S01]  /*43d0*/  UPRMT UR61, UR60, 0x5410, UR19 ;  /* 0x000054103c3d7896 */ /* 0x000fe20008000013 */
[----:B------:R-:W-:Y:S01]  /*43e0*/  UMOV UR9, URZ ;  /* 0x000000ff00097c82 */ /* 0x000fe20008000000 */
[----:B------:R-:W-:Y:S01]  /*43f0*/  UMOV UR6, UR44 ;  /* 0x0000002c00067c82 */ /* 0x000fe20008000000 */
[----:B------:R-:W-:Y:S02]  /*4400*/  UPRMT UR59, UR8, 0x5410, UR18 ;  /* 0x00005410083b7896 */ /* 0x000fe40008000012 */
[----:B------:R-:W-:Y:S02]  /*4410*/  UPRMT UR57, UR7, 0x5410, UR17 ;  /* 0x0000541007397896 */ /* 0x000fe40008000011 */
[----:B------:R-:W-:-:S02]  /*4420*/  UPRMT UR55, UR5, 0x5410, UR16 ;  /* 0x0000541005377896 */ /* 0x000fc40008000010 */
[----:B------:R-:W-:Y:S02]  /*4430*/  UPRMT UR53, UR4, 0x5410, UR15 ;  /* 0x0000541004357896 */ /* 0x000fe4000800000f */
[----:B------:R-:W-:Y:S01]  /*4440*/  UPRMT UR51, UR10, 0x5410, UR14 ;  /* 0x000054100a337896 */ /* 0x000fe2000800000e */
[----:B------:R-:W-:Y:S01]  /*4450*/  UMOV UR64, URZ ;  /* 0x000000ff00407c82 */ /* 0x000fe20008000000 */
[----:B------:R-:W-:Y:S01]  /*4460*/  UMOV UR62, URZ ;  /* 0x000000ff003e7c82 */ /* 0x000fe20008000000 */
[----:B------:R-:W-:Y:S01]  /*4470*/  UMOV UR60, URZ ;  /* 0x000000ff003c7c82 */ /* 0x000fe20008000000 */
[----:B------:R-:W-:Y:S01]  /*4480*/  UMOV UR58, URZ ;  /* 0x000000ff003a7c82 */ /* 0x000fe20008000000 */
[----:B------:R-:W-:Y:S01]  /*4490*/  UMOV UR56, URZ ;  /* 0x000000ff00387c82 */ /* 0x000fe20008000000 */
[----:B------:R-:W-:Y:S01]  /*44a0*/  UMOV UR54, URZ ;  /* 0x000000ff00367c82 */ /* 0x000fe20008000000 */
[----:B------:R-:W-:Y:S01]  /*44b0*/  UMOV UR52, URZ ;  /* 0x000000ff00347c82 */ /* 0x000fe20008000000 */
[----:B------:R-:W-:-:S05]  /*44c0*/  UMOV UR50, URZ ;  /* 0x000000ff00327c82 */ /* 0x000fca0008000000 */
.L_x_71:
[----:B------:R-:W-:Y:S02]  /*44d0*/  UIADD3 UR46, UPT, UPT, UR46, 0x1, URZ ;  /* 0x000000012e2e7890 */ /* 0x000fe4000fffe0ff */
[----:B------:R-:W-:Y:S02]  /*44e0*/  ULEA UR7, UR6, UR48, 0x3 ;  /* 0x0000003006077291 */ /* 0x000fe4000f8e18ff */
[----:B------:R-:W-:Y:S01]  /*44f0*/  UISETP.NE.AND UP0, UPT, UR46, URZ, UPT ;  /* 0x000000ff2e00728c */ /* 0x000fe2000bf05270 */
[----:B--23--:R-:W-:Y:S10]  /*4500*/  @P1 BRA `(.L_x_69) ;  /* 0x00000000000c1947 */ /* 0x00cff40003800000 */
[----:B-1----:R-:W-:Y:S04]  /*4510*/  SHF.L.U32 R4, R11, 0x1f, RZ ;  /* 0x0000001f0b047819 */ /* 0x002fe800000006ff */
[----:B------:R-:W1:Y:S02]  /*4520*/  SYNCS.PHASECHK.TRANS64.TRYWAIT P0, [UR7], R4 ;  /* 0x00000004ff0075a7 */ /* 0x000e640008001107 */
[----:B-1----:R-:W-:Y:S05]  /*4530*/  @!P0 BRA `(.L_x_70) ;  /* 0x00000048004c8947 */ /* 0x002fea0003800000 */
.L_x_69:
[----:B------:R-:W-:Y:S01]  /*4540*/  UISETP.NE.AND UP1, UPT, UR45, 0x1, UPT ;  /* 0x000000012d00788c */ /* 0x000fe2000bf25270 */
[----:B------:R-:W-:Y:S01]  /*4550*/  PLOP3.LUT P1, PT, PT, PT, PT, 0x80, 0x8 ;  /* 0x000000000008781c */ /* 0x000fe20003f2f070 */
[----:B------:R-:W-:Y:S01]  /*4560*/  UIADD3 UR4, UPT, UPT, UR6, 0x1, URZ ;  /* 0x0000000106047890 */ /* 0x000fe2000fffe0ff */
[----:B------:R-:W-:Y:S01]  /*4570*/  R2UR UR14, R20 ;  /* 0x00000000140e72ca */ /* 0x000fe200000e0000 */
[----:B------:R-:W-:Y:S01]  /*4580*/  UIADD3 UR47, UPT, UPT, UR7, 0x20, URZ ;  /* 0x00000020072f7890 */ /* 0x000fe2000fffe0ff */
[----:B------:R-:W-:Y:S01]  /*4590*/  R2UR UR10, R21 ;  /* 0x00000000150a72ca */ /* 0x000fe200000e0000 */
[----:B------:R-:W-:Y:S01]  /*45a0*/  UISETP.NE.AND UP2, UPT, UR4, 0x4, UPT ;  /* 0x000000040400788c */ /* 0x000fe2000bf45270 */
[----:B------:R-:W-:Y:S01]  /*45b0*/  PLOP3.LUT P0, PT, PT, PT, UP1, 0x80, 0x8 ;  /* 0x000000000008781c */ /* 0x000fe20003f0f018 */
[----:B------:R-:W-:Y:S01]  /*45c0*/  UIADD3 UR45, UPT, UPT, UR45, -0x1, URZ ;  /* 0xffffffff2d2d7890 */ /* 0x000fe2000fffe0ff */
[----:B------:R-:W-:Y:S01]  /*45d0*/  R2UR UR8, R19 ;  /* 0x00000000130872ca */ /* 0x000fe200000e0000 */
[----:B------:R-:W-:Y:S01]  /*45e0*/  USEL UR5, URZ, 0x1, UP2 ;  /* 0x00000001ff057887 */ /* 0x000fe20009000000 */
[----:B------:R-:W-:Y:S01]  /*45f0*/  R2UR UR12, R18 ;  /* 0x00000000120c72ca */ /* 0x000fe200000e0000 */
[----:B------:R-:W-:Y:S01]  /*4600*/  USEL UR44, UR4, URZ, UP2 ;  /* 0x000000ff042c7287 */ /* 0x000fe20009000000 */
[----:B------:R-:W-:Y:S01]  /*4610*/  UMOV UR21, 0x4008 ;  /* 0x0000400800157882 */ /* 0x000fe20000000000 */
[----:B------:R-:W-:Y:S02]  /*4620*/  UMOV UR11, 0x4008 ;  /* 0x00004008000b7882 */ /* 0x000fe40000000000 */
[----:B------:R-:W-:Y:S01]  /*4630*/  @UP1 ULEA UR4, UR44, UR48, 0x3 ;  /* 0x000000302c041291 */ /* 0x000fe2000f8e18ff */
[----:B------:R-:W-:Y:S01]  /*4640*/  LOP3.LUT R11, R11, UR5, RZ, 0x3c, !PT ;  /* 0x000000050b0b7c12 */ /* 0x000fe2000f8e3cff */
[----:B------:R-:W-:Y:S02]  /*4650*/  ULEA UR10, UR6, UR10, 0x6 ;  /* 0x0000000a060a7291 */ /* 0x000fe4000f8e30ff */
[----:B------:R-:W-:Y:S01]  /*4660*/  UISETP.NE.U32.AND UP1, UPT, UR9, URZ, UPT ;  /* 0x000000ff0900728c */ /* 0x000fe2000bf25070 */
[----:B-1----:R-:W-:Y:S01]  /*4670*/  @P0 SHF.L.U32 R3, R11, 0x1f, RZ ;  /* 0x0000001f0b030819 */ /* 0x002fe200000006ff */
[----:B------:R-:W-:Y:S02]  /*4680*/  ULEA UR8, UR6, UR8, 0xa ;  /* 0x0000000806087291 */ /* 0x000fe4000f8e50ff */
[----:B------:R-:W-:Y:S01]  /*4690*/  UIADD3 UR16, UPT, UPT, UR10, 0x20, URZ ;  /* 0x000000200a107890 */ /* 0x000fe2000fffe0ff */
[----:B------:R2:W3:Y:S01]  /*46a0*/  @P0 SYNCS.PHASECHK.TRANS64.TRYWAIT P1, [UR4], R3 ;  /* 0x00000003ff0005a7 */ /* 0x0004e20008021104 */
[----:B------:R-:W-:Y:S02]  /*46b0*/  ULEA UR4, UR6, UR14, 0x6 ;  /* 0x0000000e06047291 */ /* 0x000fe4000f8e30ff */
[----:B------:R-:W-:Y:S02]  /*46c0*/  ULEA UR6, UR6, UR12, 0xb ;  /* 0x0000000c06067291 */ /* 0x000fe4000f8e58ff */
[----:B------:R-:W-:Y:S02]  /*46d0*/  UIADD3 UR20, UPT, UPT, UR4, 0x20, URZ ;  /* 0x0000002004147890 */ /* 0x000fe4000fffe0ff */
        /* <DEDUP_REMOVED lines=12> */
[----:B------:R-:W-:Y:S01]  /*47a0*/  UIADD3 UR12, UPT, UPT, UR8, 0x206, URZ ;  /* 0x00000206080c7890 */ /* 0x000fe2000fffe0ff */
[----:B------:R-:W-:Y:S01]  /*47b0*/  UMOV UR5, 0x4008 ;  /* 0x0000400800057882 */ /* 0x000fe20000000000 */
[----:B------:R-:W-:Y:S01]  /*47c0*/  UMOV UR17, 0x4008 ;  /* 0x0000400800117882 */ /* 0x000fe20000000000 */
[----:B------:R1:W-:Y:S01]  /*47d0*/  UTCCP.T.S.4x32dp128bit tmem[UR43+0x80], gdesc[UR4] ;  /* 0x000080042b0079e7 */ /* 0x0003e20009100000 */
[----:B------:R4:W-:Y:S01]  /*47e0*/  UTCCP.T.S.4x32dp128bit tmem[UR43+0x84], gdesc[UR20] ;  /* 0x000084142b0079e7 */ /* 0x0009e20009100000 */
[----:B------:R2:W-:Y:S01]  /*47f0*/  UTCCP.T.S.4x32dp128bit tmem[UR43+0x88], gdesc[UR10] ;  /* 0x0000880a2b0079e7 */ /* 0x0005e20009100000 */
[----:B------:R-:W-:Y:S01]  /*4800*/  UTCCP.T.S.4x32dp128bit tmem[UR43+0x8c], gdesc[UR16] ;  /* 0x00008c102b0079e7 */ /* 0x000fe20009100000 */
[----:B------:R-:W-:Y:S01]  /*4810*/  UMOV UR9, 0x40004040 ;  /* 0x4000404000097882 */ /* 0x000fe20000000000 */
[----:B------:R-:W-:Y:S01]  /*4820*/  UMOV UR7, 0x40004040 ;  /* 0x4000404000077882 */ /* 0x000fe20000000000 */
[----:B------:R-:W-:Y:S01]  /*4830*/  UMOV UR41, 0x40004040 ;  /* 0x4000404000297882 */ /* 0x000fe20000000000 */
[----:B------:R2:W-:Y:S01]  /*4840*/  UTCQMMA gdesc[UR6], gdesc[UR8], tmem[UR42], tmem[UR64], idesc[UR65], tmem[UR66], UP1 ;  /* 0x0042400806007dea */ /* 0x0005e2000880032a */
[----:B------:R-:W-:Y:S01]  /*4850*/  UMOV UR39, 0x40004040 ;  /* 0x4000404000277882 */ /* 0x000fe20000000000 */
        /* <DEDUP_REMOVED lines=11> */
[----:B-1----:R-:W-:Y:S01]  /*4910*/  UIADD3 UR4, UPT, UPT, UR6, 0x406, URZ ;  /* 0x0000040606047890 */ /* 0x002fe2000fffe0ff */
[----:B----4-:R-:W-:Y:S01]  /*4920*/  R2UR UR20, R33 ;  /* 0x00000000211472ca */ /* 0x010fe200000e0000 */
[----:B------:R-:W-:Y:S01]  /*4930*/  UMOV UR5, 0x40004040 ;  /* 0x4000404000057882 */ /* 0x000fe20000000000 */
[----:B--2---:R-:W-:Y:S02]  /*4940*/  R2UR UR10, R31 ;  /* 0x000000001f0a72ca */ /* 0x004fe400000e0000 */
[----:B------:R-:W-:Y:S02]  /*4950*/  R2UR UR11, R6 ;  /* 0x00000000060b72ca */ /* 0x000fe400000e0000 */
[----:B------:R-:W-:Y:S01]  /*4960*/  R2UR UR21, R5 ;  /* 0x00000000051572ca */ /* 0x000fe200000e0000 */
[----:B------:R-:W-:Y:S01]  /*4970*/  UMOV UR9, 0x1 ;  /* 0x0000000100097882 */ /* 0x000fe20000000000 */
[----:B------:R-:W-:Y:S09]  /*4980*/  UMOV UR6, UR44 ;  /* 0x0000002c00067c82 */ /* 0x000ff20008000000 */
[----:B------:R2:W-:Y:S01]  /*4990*/  UTCQMMA gdesc[UR38], gdesc[UR40], tmem[UR42], tmem[UR62], idesc[UR63], tmem[UR10], UPT ;  /* 0x000a3e2826007dea */ /* 0x0005e2000b80032a */
[----:B------:R2:W-:Y:S01]  /*49a0*/  UTCQMMA gdesc[UR34], gdesc[UR36], tmem[UR42], tmem[UR60], idesc[UR61], tmem[UR76], UPT ;  /* 0x004c3c2422007dea */ /* 0x0005e2000b80032a */
[----:B------:R2:W-:Y:S01]  /*49b0*/  UTCQMMA gdesc[UR30], gdesc[UR32], tmem[UR42], tmem[UR58], idesc[UR59], tmem[UR74], UPT ;  /* 0x004a3a201e007dea */ /* 0x0005e2000b80032a */
[----:B------:R2:W-:Y:S01]  /*49c0*/  UTCQMMA gdesc[UR26], gdesc[UR28], tmem[UR42], tmem[UR56], idesc[UR57], tmem[UR20], UPT ;  /* 0x0014381c1a007dea */ /* 0x0005e2000b80032a */
[----:B------:R2:W-:Y:S01]  /*49d0*/  UTCQMMA gdesc[UR22], gdesc[UR24], tmem[UR42], tmem[UR54], idesc[UR55], tmem[UR72], UPT ;  /* 0x0048361816007dea */ /* 0x0005e2000b80032a */
[----:B------:R2:W-:Y:S01]  /*49e0*/  UTCQMMA gdesc[UR14], gdesc[UR18], tmem[UR42], tmem[UR52], idesc[UR53], tmem[UR70], UPT ;  /* 0x004634120e007dea */ /* 0x0005e2000b80032a */
[----:B------:R2:W-:Y:S01]  /*49f0*/  UTCQMMA gdesc[UR4], gdesc[UR12], tmem[UR42], tmem[UR50], idesc[UR51], tmem[UR68], UPT ;  /* 0x0044320c04007dea */ /* 0x0005e2000b80032a */
[----:B------:R2:W-:Y:S01]  /*4a00*/  UTCBAR.MULTICAST [UR47], URZ, UR49 ;  /* 0x000000ff2f0073e9 */ /* 0x0005e20008000831 */
[----:B------:R-:W-:Y:S05]  /*4a10*/  BRA.U UP0, `(.L_x_71) ;  /* 0xfffffff900ac7547 */ /* 0x000fea000b83ffff */
.L_x_68:
[----:B--2---:R-:W-:Y:S01]  /*4a20*/  R2UR UR4, R22 ;  /* 0x00000000160472ca */ /* 0x004fe200000e0000 */
[----:B------:R-:W-:Y:S01]  /*4a30*/  IMAD.IADD R24, R9, 0x1, R86 ;  /* 0x0000000109187824 */ /* 0x000fe200078e0256 */
[----:B------:R-:W-:Y:S02]  /*4a40*/  R2UR UR5, R2 ;  /* 0x00000000020572ca */ /* 0x000fe400000e0000 */
[----:B------:R-:W-:-:S04]  /*4a50*/  ISETP.NE.AND P0, PT, R13, 0x2, PT ;  /* 0x000000020d00780c */ /* 0x000fc80003f05270 */
[----:B------:R-:W-:Y:S02]  /*4a60*/  SEL R2, RZ, 0x1, P0 ;  /* 0x00000001ff027807 */ /* 0x000fe40000000000 */
[----:B------:R-:W-:Y:S02]  /*4a70*/  SEL R13, R13, RZ, P0 ;  /* 0x000000ff0d0d7207 */ /* 0x000fe40000000000 */
[----:B------:R-:W-:Y:S01]  /*4a80*/  LOP3.LUT R12, R12, R2, RZ, 0x3c, !PT ;  /* 0x000000020c0c7212 */ /* 0x000fe200078e3cff */
[----:B------:R-:W-:Y:S02]  /*4a90*/  UIADD3 UR4, UPT, UPT, UR4, 0x1, URZ ;  /* 0x0000000104047890 */ /* 0x000fe4000fffe0ff */
[----:B------:R-:W-:Y:S02]  /*4aa0*/  UIADD3 UR5, UPT, UPT, UR5, 0xa0, URZ ;  /* 0x000000a005057890 */ /* 0x000fe4000fffe0ff */
[----:B------:R-:W-:-:S04]  /*4ab0*/  UISETP.NE.AND UP0, UPT, UR4, 0x2, UPT ;  /* 0x000000020400788c */ /* 0x000fc8000bf05270 */
[----:B------:R-:W-:Y:S02]  /*4ac0*/  USEL UR6, URZ, 0x1, UP0 ;  /* 0x00000001ff067887 */ /* 0x000fe40008000000 */
[----:B------:R-:W-:Y:S01]  /*4ad0*/  USEL UR4, UR4, URZ, UP0 ;  /* 0x000000ff04047287 */ /* 0x000fe20008000000 */
[----:B------:R2:W-:Y:S03]  /*4ae0*/  UTCBAR [UR5], URZ ;  /* 0x000000ff050073e9 */ /* 0x0005e600080000ff */
[----:B------:R-:W-:Y:S02]  /*4af0*/  LOP3.LUT R14, R14, UR6, RZ, 0x3c, !PT ;  /* 0x000000060e0e7c12 */ /* 0x000fe4000f8e3cff */
[----:B------:R-:W-:Y:S01]  /*4b00*/  IMAD.U32 R22, RZ, RZ, UR4 ;  /* 0x00000004ff167e24 */ /* 0x000fe2000f8e00ff */
[----:B------:R-:W-:Y:S06]  /*4b10*/  @P3 BRA `(.L_x_72) ;  /* 0xffffffec00d43947 */ /* 0x000fec000383ffff */
[----:B------:R-:W4:Y:S01]  /*4b20*/  S2UR UR7, SR_CgaCtaId ;  /* 0x00000000000779c3 */ /* 0x000f220000008800 */
[----:B--2---:R-:W-:Y:S02]  /*4b30*/  R2UR UR5, R22 ;  /* 0x00000000160572ca */ /* 0x004fe400000e0000 */
[----:B------:R-:W-:Y:S01]  /*4b40*/  ELECT P0, URZ, PT ;  /* 0x0000000000ff782f */ /* 0x000fe20003800000 */
[----:B------:R-:W-:Y:S01]  /*4b50*/  IMAD.MOV.U32 R0, RZ, RZ, 0x1 ;  /* 0x00000001ff007424 */ /* 0x000fe200078e00ff */
[----:B------:R-:W-:Y:S01]  /*4b60*/  UIADD3 UR48, UPT, UPT, UR48, 0xb0, URZ ;  /* 0x000000b030307890 */ /* 0x000fe2000fffe0ff */
[----:B------:R-:W-:Y:S01]  /*4b70*/  SHF.L.U32 R2, R14, 0x1f, RZ ;  /* 0x0000001f0e027819 */ /* 0x000fe200000006ff */
[----:B------:R-:W-:Y:S01]  /*4b80*/  UMOV UR4, 0x40 ;  /* 0x0000004000047882 */ /* 0x000fe20000000000 */
[----:B------:R-:W-:Y:S01]  /*4b90*/  UVIRTCOUNT.DEALLOC.SMPOOL 0x80 ;  /* 0x000000800000784c */ /* 0x000fe20000000000 */
[----:B----4-:R-:W-:-:S05]  /*4ba0*/  ULEA UR7, UR7, UR4, 0x18 ;  /* 0x0000000407077291 */ /* 0x010fca000f8ec0ff */
[----:B------:R-:W-:-:S04]  /*4bb0*/  ULEA UR4, UR5, UR48, 0x3 ;  /* 0x0000003005047291 */ /* 0x000fc8000f8e18ff */
[----:B------:R2:W-:Y:S05]  /*4bc0*/  @P0 STS.U8 [UR7+0x1c], R0 ;  /* 0x00001c00ff000988 */ /* 0x0005ea0008000007 */
[----:B------:R-:W4:Y:S02]  /*4bd0*/  SYNCS.PHASECHK.TRANS64.TRYWAIT P0, [UR4], R2 ;  /* 0x00000002ff0075a7 */ /* 0x000f240008001104 */
[----:B--2-4-:R-:W-:Y:S05]  /*4be0*/  @!P0 BRA `(.L_x_73) ;  /* 0x0000004000b88947 */ /* 0x014fea0003800000 */
.L_x_146:
[----:B------:R-:W-:-:S13]  /*4bf0*/  R2UR UR4, R22 ;  /* 0x00000000160472ca */ /* 0x000fda00000e0000 */
[----:B------:R-:W-:-:S04]  /*4c00*/  UIADD3 UR4, UPT, UPT, UR4, 0x1, URZ ;  /* 0x0000000104047890 */ /* 0x000fc8000fffe0ff */
[----:B------:R-:W-:-:S04]  /*4c10*/  UISETP.NE.AND UP0, UPT, UR4, 0x2, UPT ;  /* 0x000000020400788c */ /* 0x000fc8000bf05270 */
[----:B------:R-:W-:Y:S02]  /*4c20*/  USEL UR5, URZ, 0x1, UP0 ;  /* 0x00000001ff057887 */ /* 0x000fe40008000000 */
[----:B------:R-:W-:-:S04]  /*4c30*/  USEL UR4, UR4, URZ, UP0 ;  /* 0x000000ff04047287 */ /* 0x000fc80008000000 */
[----:B------:R-:W-:Y:S01]  /*4c40*/  ULEA UR4, UR4, UR48, 0x3 ;  /* 0x0000003004047291 */ /* 0x000fe2000f8e18ff */
[----:B--2---:R-:W-:-:S04]  /*4c50*/  LOP3.LUT R2, R14, UR5, RZ, 0x3c, !PT ;  /* 0x000000050e027c12 */ /* 0x004fc8000f8e3cff */
[----:B------:R-:W-:-:S04]  /*4c60*/  SHF.L.U32 R2, R2, 0x1f, RZ ;  /* 0x0000001f02027819 */ /* 0x000fc800000006ff */
[----:B------:R-:W2:Y:S02]  /*4c70*/  SYNCS.PHASECHK.TRANS64.TRYWAIT P0, [UR4], R2 ;  /* 0x00000002ff0075a7 */ /* 0x000ea40008001104 */
[----:B--2---:R-:W-:Y:S05]  /*4c80*/  @!P0 BRA `(.L_x_74) ;  /* 0x0000004000a88947 */ /* 0x004fea0003800000 */
.L_x_148:
[----:B------:R-:W-:Y:S01]  /*4c90*/  NOP ;  /* 0x0000000000007918 */ /* 0x000fe20000000000 */
[----:B--2---:R-:W2:Y:S01]  /*4ca0*/  LDS R0, [UR7+0x14] ;  /* 0x00001407ff007984 */ /* 0x004ea20008000800 */
[----:B------:R-:W-:Y:S01]  /*4cb0*/  ULOP3.LUT UR4, UR43, 0xffff, URZ, 0xc0, !UPT ;  /* 0x0000ffff2b047892 */ /* 0x000fe2000f8ec0ff */
[----:B------:R-:W-:Y:S01]  /*4cc0*/  UMOV UR5, 0xffff ;  /* 0x0000ffff00057882 */ /* 0x000fe20000000000 */
[----:B------:R-:W-:Y:S02]  /*4cd0*/  UMOV UR6, 0x1 ;  /* 0x0000000100067882 */ /* 0x000fe40000000000 */
[----:B------:R-:W-:-:S04]  /*4ce0*/  USHF.R.U32.HI UR4, URZ, 0x5, UR4 ;  /* 0x00000005ff047899 */ /* 0x000fc80008011604 */
[----:B------:R-:W-:Y:S02]  /*4cf0*/  USHF.L.U32 UR5, UR5, UR4, URZ ;  /* 0x0000000405057299 */ /* 0x000fe400080006ff */
[----:B------:R-:W-:-:S04]  /*4d00*/  USHF.L.U32 UR4, UR6, UR4, URZ ;  /* 0x0000000406047299 */ /* 0x000fc800080006ff */
[----:B--2---:R-:W-:-:S04]  /*4d10*/  LOP3.LUT R0, R0, UR5, RZ, 0xc0, !PT ;  /* 0x0000000500007c12 */ /* 0x004fc8000f8ec0ff */
[----:B------:R-:W-:-:S13]  /*4d20*/  ISETP.NE.AND P0, PT, R0, UR5, PT ;  /* 0x0000000500007c0c */ /* 0x000fda000bf05270 */
[----:B------:R-:W-:Y:S05]  /*4d30*/  @P0 BRA `(.L_x_75) ;  /* 0x0000000000580947 */ /* 0x000fea0003800000 */
[----:B------:R-:W2:Y:S02]  /*4d40*/  LDS R0, [UR7+0x18] ;  /* 0x00001807ff007984 */ /* 0x000ea40008000800 */
[----:B--2---:R-:W-:-:S04]  /*4d50*/  LOP3.LUT R0, R0, UR4, RZ, 0xc0, !PT ;  /* 0x0000000400007c12 */ /* 0x004fc8000f8ec0ff */
[----:B------:R-:W-:-:S13]  /*4d60*/  ISETP.NE.AND P0, PT, R0, UR4, PT ;  /* 0x0000000400007c0c */ /* 0x000fda000bf05270 */
[----:B------:R-:W-:Y:S05]  /*4d70*/  @P0 BRA `(.L_x_76) ;  /* 0x00000000003c0947 */ /* 0x000fea0003800000 */
[----:B------:R-:W2:Y:S01]  /*4d80*/  S2R R2, SR_LANEID ;  /* 0x0000000000027919 */ /* 0x000ea20000000000 */
[----:B------:R-:W-:-:S06]  /*4d90*/  ULOP3.LUT UR5, URZ, UR5, URZ, 0x33, !UPT ;  /* 0x00000005ff057292 */ /* 0x000fcc000f8e33ff */
[----:B------:R-:W-:-:S04]  /*4da0*/  IMAD.U32 R0, RZ, RZ, UR5 ;  /* 0x00000005ff007e24 */ /* 0x000fc8000f8e00ff */
[----:B------:R4:W1:Y:S02]  /*4db0*/  REDUX UR8, R0 ;  /* 0x00000000000873c4 */ /* 0x0008640000000000 */
[----:B------:R1:W-:Y:S01]  /*4dc0*/  UTCATOMSWS.AND URZ, UR5 ;  /* 0x0000000500ff79e3 */ /* 0x0003e20008000000 */
[----:B----4-:R-:W-:Y:S01]  /*4dd0*/  LOP3.LUT R0, RZ, UR4, RZ, 0x33, !PT ;  /* 0x00000004ff007c12 */ /* 0x010fe2000f8e33ff */
[----:B------:R-:W-:Y:S02]  /*4de0*/  VOTEU.ANY UR4, UPT, PT ;  /* 0x0000000000047886 */ /* 0x000fe400038e0100 */
[----:B------:R-:W-:Y:S02]  /*4df0*/  UFLO.U32 UR4, UR4 ;  /* 0x00000004000472bd */ /* 0x000fe400080e0000 */
[----:B------:R-:W4:Y:S04]  /*4e00*/  REDUX UR6, R0 ;  /* 0x00000000000673c4 */ /* 0x000f280000000000 */
[----:B--2---:R-:W-:-:S02]  /*4e10*/  ISETP.EQ.U32.AND P0, PT, R2, UR4, PT ;  /* 0x0000000402007c0c */ /* 0x004fc4000bf02070 */
[----:B-1----:R-:W-:-:S11]  /*4e20*/  MOV R2, UR8 ;  /* 0x0000000800027c02 */ /* 0x002fd60008000f00 */
[----:B------:R1:W-:Y:S01]  /*4e30*/  @P0 ATOMS.AND RZ, [UR7+0x14], R2 ;  /* 0x00001402ffff098c */ /* 0x0003e2000a800007 */
[----:B----4-:R-:W-:-:S05]  /*4e40*/  IMAD.U32 R0, RZ, RZ, UR6 ;  /* 0x00000006ff007e24 */ /* 0x010fca000f8e00ff */
[----:B------:R1:W-:Y:S01]  /*4e50*/  @P0 ATOMS.AND RZ, [UR7+0x18], R0 ;  /* 0x00001800ffff098c */ /* 0x0003e2000a800007 */
[----:B------:R-:W-:Y:S05]  /*4e60*/  BRA `(.L_x_77) ;  /* 0x0000000000147947 */ /* 0x000fea0003800000 */
.L_x_76:
[----:B------:R-:W-:Y:S02]  /*4e70*/  MOV R2, 0x4e90 ;  /* 0x00004e9000027802 */ /* 0x000fe40000000f00 */
[----:B-1-3-5:R-:W-:Y:S05]  /*4e80*/  CALL.REL.NOINC `($__internal_0_$__cuda_sm10x_tcgen05_guardrail_trap_col_being_dealloced_not_returned_by_alloc) ;  /* 0x00000044001c7944 */ /* 0x02afea0003c00000 */
[----:B------:R-:W-:Y:S05]  /*4e90*/  BRA `(.L_x_77) ;  /* 0x0000000000087947 */ /* 0x000fea0003800000 */
.L_x_75:
[----:B------:R-:W-:Y:S02]  /*4ea0*/  MOV R2, 0x4ec0 ;  /* 0x00004ec000027802 */ /* 0x000fe40000000f00 */
[----:B-1-3-5:R-:W-:Y:S05]  /*4eb0*/  CALL.REL.NOINC `($__internal_2_$__cuda_sm10x_tcgen05_guardrail_trap_unallocated_columns_being_dealloced) ;  /* 0x0000004400287944 */ /* 0x02afea0003c00000 */
.L_x_77:
[----:B------:R-:W-:Y:S01]  /*4ec0*/  NOP ;  /* 0x0000000000007918 */ /* 0x000fe20000000000 */
[----:B------:R-:W-:Y:S05]  /*4ed0*/  EXIT ;  /* 0x000000000000794d */ /* 0x000fea0003800000 */
.L_x_59:
[----:B------:R-:W-:-:S09]  /*4ee0*/  UISETP.NE.OR UP4, UPT, UR14, 0x3, !UP4 ;  /* 0x000000030e00788c */ /* 0x000fd2000e785670 */
[----:B------:R-:W-:Y:S05]  /*4ef0*/  BRA.U UP4, `(.L_x_78) ;  /* 0x0000000d04a07547 */ /* 0x000fea000b800000 */
[----:B------:R-:W1:Y:S01]  /*4f00*/  LDC R0, c[0x0][0xf30] ;  /* 0x0003cc00ff007b82 */ /* 0x000e620000000800 */
[----:B------:R-:W-:Y:S01]  /*4f10*/  IMAD.MOV.U32 R34, RZ, RZ, 0x1 ;  /* 0x00000001ff227424 */ /* 0x000fe200078e00ff */
[----:B------:R-:W-:Y:S01]  /*4f20*/  CS2R R30, SRZ ;  /* 0x00000000001e7805 */ /* 0x000fe2000001ff00 */
[----:B------:R-:W-:Y:S01]  /*4f30*/  IMAD.MOV.U32 R28, RZ, RZ, 0x2000 ;  /* 0x00002000ff1c7424 */ /* 0x000fe200078e00ff */
[----:B------:R-:W-:Y:S01]  /*4f40*/  UMOV UR6, 0x400 ;  /* 0x0000040000067882 */ /* 0x000fe20000000000 */
[----:B------:R-:W-:Y:S02]  /*4f50*/  UPLOP3.LUT UP0, UPT, UPT, UPT, UPT, 0x40, 0x4 ;  /* 0x000000000004789c */ /* 0x000fe40003f0e870 */
[----:B------:R-:W-:Y:S01]  /*4f60*/  ULEA UR6, UR58, UR6, 0x18 ;  /* 0x000000063a067291 */ /* 0x000fe2000f8ec0ff */
[----:B------:R-:W2:Y:S01]  /*4f70*/  LDC R27, c[0x0][0x370] ;  /* 0x0000dc00ff1b7b82 */ /* 0x000ea20000000800 */
[----:B------:R-:W-:-:S07]  /*4f80*/  UMOV UR5, URZ ;  /* 0x000000ff00057c82 */ /* 0x000fce0008000000 */
[----:B------:R-:W3:Y:S08]  /*4f90*/  LDC R3, c[0x0][0xf0c] ;  /* 0x0003c300ff037b82 */ /* 0x000ef00000000800 */
[----:B------:R-:W4:Y:S01]  /*4fa0*/  LDC R25, c[0x0][0xf20] ;  /* 0x0003c800ff197b82 */ /* 0x000f220000000800 */
[----:B-1----:R-:W-:-:S07]  /*4fb0*/  ISETP.NE.AND P1, PT, R0, 0x1, PT ;  /* 0x000000010000780c */ /* 0x002fce0003f25270 */
[----:B------:R-:W1:Y:S08]  /*4fc0*/  LDC.64 R32, c[0x0][0x348] ;  /* 0x0000d200ff207b82 */ /* 0x000e700000000a00 */
[----:B------:R-:W1:Y:S08]  /*4fd0*/  LDC.64 R18, c[0x0][0xf10] ;  /* 0x0003c400ff127b82 */ /* 0x000e700000000a00 */
[----:B------:R-:W1:Y:S08]  /*4fe0*/  LDC.64 R6, c[0x0][0xf18] ;  /* 0x0003c600ff067b82 */ /* 0x000e700000000a00 */
[----:B------:R-:W1:Y:S08]  /*4ff0*/  LDC.64 R14, c[0x0][0xc88] ;  /* 0x00032200ff0e7b82 */ /* 0x000e700000000a00 */
[----:B------:R-:W1:Y:S08]  /*5000*/  LDC.64 R4, c[0x0][0xf28] ;  /* 0x0003ca00ff047b82 */ /* 0x000e700000000a00 */
[----:B------:R-:W1:Y:S08]  /*5010*/  LDC.64 R16, c[0x0][0xc90] ;  /* 0x00032400ff107b82 */ /* 0x000e700000000a00 */
[----:B--234-:R-:W1:Y:S02]  /*5020*/  LDC R26, c[0x0][0x374] ;  /* 0x0000dd00ff1a7b82 */ /* 0x01ce640000000800 */
.L_x_87:
[C---:B------:R-:W-:Y:S02]  /*5030*/  LEA R0, R31.reuse, UR6, 0x3 ;  /* 0x000000061f007c11 */ /* 0x040fe4000f8e18ff */
[----:B------:R-:W-:Y:S02]  /*5040*/  SHF.L.U32 R2, R30, 0x1f, RZ ;  /* 0x0000001f1e027819 */ /* 0x000fe400000006ff */
[----:B------:R-:W-:Y:S02]  /*5050*/  LEA R20, R31, UR6, 0x4 ;  /* 0x000000061f147c11 */ /* 0x000fe4000f8e20ff */
[----:B--2---:R-:W2:Y:S02]  /*5060*/  SYNCS.PHASECHK.TRANS64.TRYWAIT P0, [R0+URZ+0x80], R2 ;  /* 0x00008002000075a7 */ /* 0x004ea400080011ff */
[----:B--2---:R-:W-:Y:S05]  /*5070*/  @!P0 BRA `(.L_x_79) ;  /* 0x0000003c00c48947 */ /* 0x004fea0003800000 */
.L_x_149:
[----:B------:R-:W-:Y:S01]  /*5080*/  ISETP.GE.AND P0, PT, R40, 0x1, PT ;  /* 0x000000012800780c */ /* 0x000fe20003f06270 */
[----:B------:R-:W3:Y:S01]  /*5090*/  LDS.128 R20, [R20+0xf0] ;  /* 0x0000f00014147984 */ /* 0x000ee20000000c00 */
[----:B--2---:R-:W-:Y:S01]  /*50a0*/  VIADD R0, R0, 0x90 ;  /* 0x0000009000007836 */ /* 0x004fe20000000000 */
[----:B------:R-:W-:Y:S01]  /*50b0*/  @!PT LDS RZ, [RZ] ;  /* 0x00000000fffff984 */ /* 0x000fe20000000800 */
[----:B------:R-:W-:Y:S01]  /*50c0*/  @!PT LDS RZ, [RZ] ;  /* 0x00000000fffff984 */ /* 0x000fe20000000800 */
[----:B------:R-:W-:Y:S01]  /*50d0*/  @!PT LDS RZ, [RZ] ;  /* 0x00000000fffff984 */ /* 0x000fe20000000800 */
[----:B------:R-:W-:Y:S01]  /*50e0*/  @!PT LDS RZ, [RZ] ;  /* 0x00000000fffff984 */ /* 0x000fe20000000800 */
[----:B------:R2:W-:Y:S06]  /*50f0*/  MEMBAR.ALL.CTA ;  /* 0x0000000000007992 */ /* 0x0005ec0000008000 */
[----:B--2---:R-:W2:Y:S01]  /*5100*/  FENCE.VIEW.ASYNC.S ;  /* 0x00000000000073c6 */ /* 0x004ea20000000000 */
[----:B------:R-:W-:Y:S04]  /*5110*/  PRMT R0, RZ, 0x654, R0 ;  /* 0x00000654ff007816 */ /* 0x000fe80000000000 */
[----:B--2---:R2:W-:Y:S01]  /*5120*/  SYNCS.ARRIVE.TRANS64.RED.A1T0 RZ, [R0+URZ], RZ ;  /* 0x000000ff00ff79a7 */ /* 0x0045e200081004ff */
[----:B---3--:R-:W-:Y:S11]  /*5130*/  LOP3.LUT P3, RZ, R22, 0x1, RZ, 0xc0, !PT ;  /* 0x0000000116ff7812 */ /* 0x008ff6000786c0ff */
[----:B------:R-:W-:Y:S02]  /*5140*/  @!UPT UIADD3 URZ, UPT, UPT, URZ, URZ, URZ ;  /* 0x000000fffffff290 */ /* 0x000fe4000fffe0ff */
[----:B------:R-:W-:Y:S02]  /*5150*/  @P3 MOV R11, R20 ;  /* 0x00000014000b3202 */ /* 0x000fe40000000f00 */
[----:B------:R-:W-:Y:S01]  /*5160*/  @P3 LOP3.LUT R10, R21, 0xffff, RZ, 0xc0, !PT ;  /* 0x0000ffff150a3812 */ /* 0x000fe200078ec0ff */
[----:B--2---:R-:W-:Y:S06]  /*5170*/  @!P0 BRA `(.L_x_80) ;  /* 0x0000000000a48947 */ /* 0x004fec0003800000 */
[----:B-1----:R-:W-:Y:S01]  /*5180*/  IMAD.HI.U32 R0, R26, R7, RZ ;  /* 0x000000071a007227 */ /* 0x002fe200078e00ff */
[----:B------:R-:W-:Y:S02]  /*5190*/  ISETP.NE.AND P0, PT, R6, 0x1, PT ;  /* 0x000000010600780c */ /* 0x000fe40003f05270 */
[----:B------:R-:W-:Y:S01]  /*51a0*/  ISETP.NE.AND P2, PT, R40, 0x1, PT ;  /* 0x000000012800780c */ /* 0x000fe20003f45270 */
[----:B------:R-:W-:Y:S01]  /*51b0*/  IMAD.HI.U32 R9, R27, R18, RZ ;  /* 0x000000121b097227 */ /* 0x000fe200078e00ff */
[----:B------:R-:W-:Y:S02]  /*51c0*/  SHF.R.U32.HI R0, RZ, R25, R0 ;  /* 0x00000019ff007219 */ /* 0x000fe40000011600 */
[----:B------:R-:W-:Y:S01]  /*51d0*/  ISETP.NE.AND P4, PT, R3, 0x1, PT ;  /* 0x000000010300780c */ /* 0x000fe20003f85270 */
[----:B------:R-:W-:Y:S01]  /*51e0*/  IMAD.HI.U32 R13, R10, R7, RZ ;  /* 0x000000070a0d7227 */ /* 0x000fe200078e00ff */
[----:B------:R-:W-:Y:S02]  /*51f0*/  SHF.R.U32.HI R9, RZ, R19, R9 ;  /* 0x00000013ff097219 */ /* 0x000fe40000011609 */
[----:B------:R-:W-:Y:S01]  /*5200*/  SEL R0, R26, R0, !P0 ;  /* 0x000000001a007207 */ /* 0x000fe20004000000 */
[----:B------:R-:W-:Y:S01]  /*5210*/  IMAD.HI.U32 R12, R11, R18, RZ ;  /* 0x000000120b0c7227 */ /* 0x000fe200078e00ff */
[----:B------:R-:W-:Y:S03]  /*5220*/  SEL R9, R27, R9, !P4 ;  /* 0x000000091b097207 */ /* 0x000fe60006000000 */
[-C--:B------:R-:W-:Y:S01]  /*5230*/  IMAD.HI.U32 R8, R0, R4.reuse, RZ ;  /* 0x0000000400087227 */ /* 0x080fe200078e00ff */
[----:B------:R-:W-:Y:S03]  /*5240*/  SHF.R.U32.HI R12, RZ, R19, R12 ;  /* 0x00000013ff0c7219 */ /* 0x000fe6000001160c */
[----:B------:R-:W-:Y:S01]  /*5250*/  IMAD.HI.U32 R2, R9, R4, RZ ;  /* 0x0000000409027227 */ /* 0x000fe200078e00ff */
[----:B------:R-:W-:Y:S02]  /*5260*/  @P2 SHF.R.U32.HI R0, RZ, R5, R8 ;  /* 0x00000005ff002219 */ /* 0x000fe40000011608 */
[----:B------:R-:W-:Y:S02]  /*5270*/  SHF.R.U32.HI R8, RZ, R25, R13 ;  /* 0x00000019ff087219 */ /* 0x000fe4000001160d */
[----:B------:R-:W-:Y:S01]  /*5280*/  @P2 SHF.R.U32.HI R9, RZ, R5, R2 ;  /* 0x00000005ff092219 */ /* 0x000fe20000011602 */
[----:B------:R-:W-:Y:S01]  /*5290*/  IMAD R0, R40, R0, RZ ;  /* 0x0000000028007224 */ /* 0x000fe200078e02ff */
[----:B------:R-:W-:Y:S02]  /*52a0*/  SEL R8, R10, R8, !P0 ;  /* 0x000000080a087207 */ /* 0x000fe40004000000 */
[----:B------:R-:W-:Y:S01]  /*52b0*/  SEL R2, R11, R12, !P4 ;  /* 0x0000000c0b027207 */ /* 0x000fe20006000000 */
[----:B------:R-:W-:Y:S01]  /*52c0*/  IMAD R12, R40, R9, RZ ;  /* 0x00000009280c7224 */ /* 0x000fe200078e02ff */
[C---:B------:R-:W-:Y:S01]  /*52d0*/  ISETP.GE.AND P0, PT, R8.reuse, R0, PT ;  /* 0x000000000800720c */ /* 0x040fe20003f06270 */
[----:B------:R-:W-:Y:S03]  /*52e0*/  IMAD.HI.U32 R0, R8, R4, RZ ;  /* 0x0000000408007227 */ /* 0x000fe600078e00ff */
[----:B------:R-:W-:Y:S02]  /*52f0*/  ISETP.GE.OR P0, PT, R2, R12, P0 ;  /* 0x0000000c0200720c */ /* 0x000fe40000706670 */
[-C--:B------:R-:W-:Y:S04]  /*5300*/  SHF.R.U32.HI R0, RZ, R5.reuse, R0 ;  /* 0x00000005ff007219 */ /* 0x080fe80000011600 */
[----:B------:R-:W-:Y:S05]  /*5310*/  SEL R13, R8, R0, !P2 ;  /* 0x00000000080d7207 */ /* 0x000fea0005000000 */
[----:B------:R-:W-:Y:S02]  /*5320*/  IMAD.MOV R12, RZ, RZ, -R13 ;  /* 0x000000ffff0c7224 */ /* 0x000fe400078e0a0d */
[----:B------:R-:W-:Y:S04]  /*5330*/  @!P0 IMAD.HI.U32 R0, R2, R4, RZ ;  /* 0x0000000402008227 */ /* 0x000fe800078e00ff */
[----:B------:R-:W-:Y:S01]  /*5340*/  IMAD R12, R40, R12, R8 ;  /* 0x0000000c280c7224 */ /* 0x000fe200078e0208 */
[----:B------:R-:W-:Y:S04]  /*5350*/  @!P0 SHF.R.U32.HI R0, RZ, R5, R0 ;  /* 0x00000005ff008219 */ /* 0x000fe80000011600 */
[----:B------:R-:W-:Y:S04]  /*5360*/  @!P0 SEL R0, R2, R0, !P2 ;  /* 0x0000000002008207 */ /* 0x000fe80005000000 */
[----:B------:R-:W-:Y:S01]  /*5370*/  @!P0 IADD3 R13, PT, PT, R13, -R0, RZ ;  /* 0x800000000d0d8210 */ /* 0x000fe20007ffe0ff */
[----:B------:R-:W-:Y:S01]  /*5380*/  @!P0 IMAD R0, R9, R12, R0 ;  /* 0x0000000c09008224 */ /* 0x000fe200078e0200 */
[----:B------:R-:W-:Y:S01]  /*5390*/  IADD3 R9, PT, PT, -R8, RZ, RZ ;  /* 0x000000ff08097210 */ /* 0x000fe20007ffe1ff */
[--C-:B------:R-:W-:Y:S02]  /*53a0*/  IMAD.MOV R12, RZ, RZ, -R2.reuse ;  /* 0x000000ffff0c7224 */ /* 0x100fe400078e0a02 */
[----:B------:R-:W-:Y:S02]  /*53b0*/  @!P0 IMAD R8, R13, R40, R2 ;  /* 0x000000280d088224 */ /* 0x000fe400078e0202 */
[----:B------:R-:W-:Y:S02]  /*53c0*/  @!P0 IMAD.MOV.U32 R2, RZ, RZ, R0 ;  /* 0x000000ffff028224 */ /* 0x000fe400078e0000 */
[----:B------:R-:W-:Y:S02]  /*53d0*/  IMAD R11, R3, R12, R11 ;  /* 0x0000000c030b7224 */ /* 0x000fe400078e020b */
[----:B------:R-:W-:Y:S02]  /*53e0*/  IMAD R10, R6, R9, R10 ;  /* 0x00000009060a7224 */ /* 0x000fe400078e020a */
[----:B------:R-:W-:Y:S02]  /*53f0*/  IMAD R11, R2, R3, R11 ;  /* 0x00000003020b7224 */ /* 0x000fe400078e020b */
[----:B------:R-:W-:Y:S02]  /*5400*/  IMAD R10, R8, R6, R10 ;  /* 0x00000006080a7224 */ /* 0x000fe400078e020a */
.L_x_80:
[----:B------:R-:W-:Y:S05]  /*5410*/  BRA.U UP0, `(.L_x_81) ;  /* 0x0000000100107547 */ /* 0x000fea000b800000 */
[----:B------:R-:W-:Y:S04]  /*5420*/  MOV R2, UR55 ;  /* 0x0000003700027c02 */ /* 0x000fe80008000f00 */
[----:B------:R-:W-:Y:S04]  /*5430*/  SHF.L.U32 R2, R2, 0x1f, RZ ;  /* 0x0000001f02027819 */ /* 0x000fe800000006ff */
[----:B------:R-:W2:Y:S02]  /*5440*/  SYNCS.PHASECHK.TRANS64.TRYWAIT P0, [UR6+0x78], R2 ;  /* 0x00007802ff0075a7 */ /* 0x000ea40008001106 */
[----:B--2---:R-:W-:Y:S05]  /*5450*/  @!P0 BRA `(.L_x_82) ;  /* 0x0000003800e08947 */ /* 0x004fea0003800000 */
.L_x_81:
[----:B-1----:R-:W-:Y:S01]  /*5460*/  ISETP.NE.U32.AND P0, PT, R16, RZ, PT ;  /* 0x000000ff1000720c */ /* 0x002fe20003f05070 */
[----:B------:R-:W-:Y:S01]  /*5470*/  USHF.L.U32 UR11, UR20, 0x7, URZ ;  /* 0x00000007140b7899 */ /* 0x000fe200080006ff */
[----:B------:R-:W-:Y:S02]  /*5480*/  R2UR UR10, R24 ;  /* 0x00000000180a72ca */ /* 0x000fe400000e0000 */
[C---:B------:R-:W-:Y:S02]  /*5490*/  ISETP.NE.AND.EX P0, PT, R17.reuse, RZ, PT, P0 ;  /* 0x000000ff1100720c */ /* 0x040fe40003f05300 */
[----:B------:R-:W-:Y:S04]  /*54a0*/  ISETP.NE.U32.AND P2, PT, R16, RZ, PT ;  /* 0x000000ff1000720c */ /* 0x000fe80003f45070 */
[----:B------:R-:W-:Y:S05]  /*54b0*/  ISETP.NE.AND.EX P2, PT, R17, RZ, PT, P2 ;  /* 0x000000ff1100720c */ /* 0x000fea0003f45320 */
[----:B------:R-:W-:Y:S02]  /*54c0*/  USHF.L.U32 UR10, UR10, 0x6, URZ ;  /* 0x000000060a0a7899 */ /* 0x000fe400080006ff */
[----:B------:R-:W-:Y:S10]  /*54d0*/  @!P0 BRA `(.L_x_83) ;  /* 0x00000000002c8947 */ /* 0x000ff40003800000 */
[----:B------:R-:W-:Y:S01]  /*54e0*/  ISETP.NE.U32.AND P0, PT, R14, RZ, PT ;  /* 0x000000ff0e00720c */ /* 0x000fe20003f05070 */
[----:B------:R-:W-:Y:S03]  /*54f0*/  IMAD.MOV.U32 R88, RZ, RZ, 0x1 ;  /* 0x00000001ff587424 */ /* 0x000fe600078e00ff */
[----:B------:R-:W-:Y:S11]  /*5500*/  ISETP.NE.AND.EX P0, PT, R15, RZ, PT, P0 ;  /* 0x000000ff0f00720c */ /* 0x000ff60003f05300 */
[----:B------:R-:W-:Y:S02]  /*5510*/  @!UPT UIADD3 URZ, UPT, UPT, URZ, URZ, URZ ;  /* 0x000000fffffff290 */ /* 0x000fe4000fffe0ff */
[----:B------:R-:W1:Y:S01]  /*5520*/  @P0 LDC.64 R8, c[0x0][0xc88] ;  /* 0x00032200ff080b82 */ /* 0x000e620000000a00 */
[----:B--2---:R-:W-:Y:S04]  /*5530*/  @P0 IMAD R0, R16, UR52, RZ ;  /* 0x0000003410000c24 */ /* 0x004fe8000f8e02ff */
[----:B-1----:R-:W-:Y:S04]  /*5540*/  @P0 IMAD.WIDE R8, R0, 0x4, R8 ;  /* 0x0000000400080825 */ /* 0x002fe800078e0208 */
[----:B------:R-:W-:Y:S01]  /*5550*/  HFMA2 R0, -RZ, RZ, 0, 5.9604644775390625e-08 ;  /* 0x00000001ff007431 */ /* 0x000fe200000001ff */
[----:B-----5:R1:W5:Y:S04]  /*5560*/  @P0 LDG.E R49, desc[UR56][R8.64] ;  /* 0x0000003808310981 */ /* 0x020368000c1e1900 */
[----:B------:R-:W-:Y:S01]  /*5570*/  @!P0 PRMT R88, R0, 0x7610, R88 ;  /* 0x0000761000588816 */ /* 0x000fe20000000058 */
[----:B-1----:R-:W3:Y:S06]  /*5580*/  @!P0 LDC R49, c[0x0][0xc80] ;  /* 0x00032000ff318b82 */ /* 0x002eec0000000800 */
.L_x_83:
[----:B---3-5:R-:W-:Y:S01]  /*5590*/  @!P2 FSETP.EQ.AND P0, PT, R49, RZ, PT ;  /* 0x000000ff3100a20b */ /* 0x028fe20003f02000 */
[----:B------:R-:W-:Y:S01]  /*55a0*/  @!UPT UIADD3 URZ, UPT, UPT, URZ, URZ, URZ ;  /* 0x000000fffffff290 */ /* 0x000fe2000fffe0ff */
[----:B------:R-:W-:Y:S11]  /*55b0*/  @!P2 BRA `(.L_x_84) ;  /* 0x000000000018a947 */ /* 0x000ff60003800000 */
[----:B------:R-:W-:Y:S02]  /*55c0*/  LOP3.LUT P2, RZ, R88, 0xff, RZ, 0xc0, !PT ;  /* 0x000000ff58ff7812 */ /* 0x000fe4000784c0ff */
[----:B------:R-:W-:Y:S04]  /*55d0*/  ISETP.NE.U32.AND P0, PT, R14, RZ, PT ;  /* 0x000000ff0e00720c */ /* 0x000fe80003f05070 */
[----:B------:R-:W-:Y:S04]  /*55e0*/  ISETP.NE.AND.EX P0, PT, R15, RZ, PT, P0 ;  /* 0x000000ff0f00720c */ /* 0x000fe80003f05300 */
[----:B------:R-:W-:Y:S03]  /*55f0*/  PLOP3.LUT P0, PT, P0, PT, PT, 0x8, 0x80 ;  /* 0x000000000080781c */ /* 0x000fe6000070e170 */
[----:B------:R-:W-:Y:S11]  /*5600*/  @P2 FSETP.EQ.AND P0, PT, R49, RZ, PT ;  /* 0x000000ff3100220b */ /* 0x000ff60003f02000 */
[----:B------:R-:W-:Y:S02]  /*5610*/  @!UPT UIADD3 URZ, UPT, UPT, URZ, URZ, URZ ;  /* 0x000000fffffff290 */ /* 0x000fe4000fffe0ff */
.L_x_84:
[----:B------:R-:W-:Y:S01]  /*5620*/  ULEA UR4, UR5, UR6, 0x3 ;  /* 0x0000000605047291 */ /* 0x000fe2000f8e18ff */
[----:B------:R-:W-:Y:S02]  /*5630*/  SHF.L.U32 R9, R34, 0x1f, RZ ;  /* 0x0000001f22097819 */ /* 0x000fe400000006ff */
[----:B------:R-:W-:Y:S04]  /*5640*/  ELECT P4, URZ, PT ;  /* 0x0000000000ff782f */ /* 0x000fe80003880000 */
[----:B------:R-:W-:Y:S02]  /*5650*/  PLOP3.LUT P4, PT, P0, P4, PT, 0xf2, 0x2f ;  /* 0x00000000002f781c */ /* 0x000fe40000789e72 */
[----:B------:R-:W1:Y:S11]  /*5660*/  SYNCS.PHASECHK.TRANS64.TRYWAIT P2, [UR4+0x58], R9 ;  /* 0x00005809ff0075a7 */ /* 0x000e760008041104 */
[----:B------:R-:W-:Y:S05]  /*5670*/  @!P4 IADD3 R8, P0, PT, R32, 0x980, RZ ;  /* 0x000009802008c810 */ /* 0x000fea0007f1e0ff */
[----:B--2---:R-:W-:Y:S01]  /*5680*/  @!P4 IMAD.X R2, RZ, RZ, R33, P0 ;  /* 0x000000ffff02c224 */ /* 0x004fe200000e0621 */
[----:B-1----:R-:W-:Y:S07]  /*5690*/  @!P2 BRA `(.L_x_85) ;  /* 0x000000380068a947 */ /* 0x002fee0003800000 */
.L_x_152:
[----:B------:R-:W2:Y:S01]  /*56a0*/  LDC.64 R12, c[0x0][0xf18] ;  /* 0x0003c600ff0c7b82 */ /* 0x000ea20000000a00 */
[----:B------:R-:W-:Y:S01]  /*56b0*/  @!P4 R2UR UR8, R2 ;  /* 0x000000000208c2ca */ /* 0x000fe200000e0000 */
[----:B------:R-:W-:Y:S01]  /*56c0*/  VOTEU.ALL UP1, P4 ;  /* 0x0000000000ff7886 */ /* 0x000fe20002020000 */
[----:B------:R-:W-:Y:S01]  /*56d0*/  @!P4 R2UR UR9, R8 ;  /* 0x000000000809c2ca */ /* 0x000fe200000e0000 */
[----:B------:R-:W-:Y:S01]  /*56e0*/  VOTEU.ALL UP0, P4 ;  /* 0x0000000000ff7886 */ /* 0x000fe20002000000 */
[----:B-1----:R-:W-:Y:S03]  /*56f0*/  @!P4 IMAD.MOV.U32 R0, RZ, RZ, 0x2000 ;  /* 0x00002000ff00c424 */ /* 0x002fe600078e00ff */
[----:B------:R-:W1:Y:S01]  /*5700*/  @!P1 LDC R2, c[0x0][0xf0c] ;  /* 0x0003c300ff029b82 */ /* 0x000e620000000800 */
[----:B------:R-:W-:Y:S01]  /*5710*/  UMOV UR18, 0x0 ;  /* 0x0000000000127882 */ /* 0x000fe20000000000 */
[----:B------:R-:W-:Y:S01]  /*5720*/  UMOV UR19, 0x10000000 ;  /* 0x1000000000137882 */ /* 0x000fe20000000000 */
[----:B------:R-:W-:Y:S01]  /*5730*/  UMOV UR12, UR52 ;  /* 0x00000034000c7c82 */ /* 0x000fe20008000000 */
[----:B------:R-:W-:Y:S01]  /*5740*/  UIADD3 UR7, UPT, UPT, UR5, 0x1, URZ ;  /* 0x0000000105077890 */ /* 0x000fe2000fffe0ff */
[----:B------:R-:W-:Y:S01]  /*5750*/  @P3 SHF.R.U32.HI R29, RZ, 0x10, R21 ;  /* 0x00000010ff1d3819 */ /* 0x000fe20000011615 */
[----:B------:R-:W-:Y:S02]  /*5760*/  VIADD R31, R31, 0x1 ;  /* 0x000000011f1f7836 */ /* 0x000fe40000000000 */
[----:B------:R-:W-:Y:S01]  /*5770*/  IMAD.U32 R9, RZ, RZ, UR8 ;  /* 0x00000008ff097e24 */ /* 0x000fe2000f8e00ff */
[----:B------:R-:W-:Y:S01]  /*5780*/  @!UP1 ULEA UR8, UR5, UR6, 0xd ;  /* 0x0000000605089291 */ /* 0x000fe2000f8e68ff */
[----:B------:R-:W-:Y:S01]  /*5790*/  IMAD.U32 R8, RZ, RZ, UR9 ;  /* 0x00000009ff087e24 */ /* 0x000fe2000f8e00ff */
[----:B------:R-:W-:Y:S02]  /*57a0*/  UIADD3 UR9, UPT, UPT, UR4, 0x40, URZ ;  /* 0x0000004004097890 */ /* 0x000fe4000fffe0ff */
[----:B------:R-:W-:Y:S01]  /*57b0*/  @!P4 R2UR UR17, R9 ;  /* 0x000000000911c2ca */ /* 0x000fe200000e0000 */
[----:B------:R-:W-:Y:S01]  /*57c0*/  @!UP1 UIADD3 UR8, UPT, UPT, UR8, 0x200, URZ ;  /* 0x0000020008089890 */ /* 0x000fe2000fffe0ff */
[----:B------:R-:W-:Y:S01]  /*57d0*/  @!P4 R2UR UR16, R8 ;  /* 0x000000000810c2ca */ /* 0x000fe200000e0000 */
[----:B------:R-:W-:Y:S01]  /*57e0*/  UISETP.NE.AND UP2, UPT, UR7, 0x3, UPT ;  /* 0x000000030700788c */ /* 0x000fe2000bf45270 */
[----:B------:R-:W3:Y:S01]  /*57f0*/  LDC.64 R8, c[0x0][0xf10] ;  /* 0x0003c400ff087b82 */ /* 0x000ee20000000a00 */
[----:B------:R-:W-:Y:S02]  /*5800*/  UPRMT UR14, UR58, 0x654, UR9 ;  /* 0x000006543a0e7896 */ /* 0x000fe40008000009 */
[----:B------:R-:W-:Y:S02]  /*5810*/  USEL UR13, UR7, URZ, UP2 ;  /* 0x000000ff070d7287 */ /* 0x000fe40009000000 */
[----:B------:R-:W-:Y:S02]  /*5820*/  USEL UR7, URZ, 0x1, UP2 ;  /* 0x00000001ff077887 */ /* 0x000fe40009000000 */
[----:B------:R-:W-:Y:S04]  /*5830*/  ULEA UR5, UR13, UR6, 0x3 ;  /* 0x000000060d057291 */ /* 0x000fe8000f8e18ff */
[----:B------:R4:W-:Y:S01]  /*5840*/  @!UP0 UTMALDG.3D [UR8], [UR16], desc[UR18] ;  /* 0x00001208100085b4 */ /* 0x0009e20008011000 */
[----:B------:R5:W-:Y:S01]  /*5850*/  @!P4 SYNCS.ARRIVE.TRANS64.RED.A0TR RZ, [UR4+0x40], R0 ;  /* 0x00004000ffffc9a7 */ /* 0x000be20008300404 */
[----:B------:R-:W-:Y:S04]  /*5860*/  LOP3.LUT R34, R34, UR7, RZ, 0x3c, !PT ;  /* 0x0000000722227c12 */ /* 0x000fe8000f8e3cff */
[----:B------:R-:W-:Y:S01]  /*5870*/  SHF.L.U32 R24, R34, 0x1f, RZ ;  /* 0x0000001f22187819 */ /* 0x000fe200000006ff */
[C---:B---3--:R-:W-:Y:S01]  /*5880*/  @!P1 IMAD.HI.U32 R8, R11.reuse, R8, RZ ;  /* 0x000000080b089227 */ /* 0x048fe200078e00ff */
[----:B--2---:R-:W-:Y:S02]  /*5890*/  @!P1 ISETP.NE.AND P0, PT, R12, 0x1, PT ;  /* 0x000000010c00980c */ /* 0x004fe40003f05270 */
[----:B-1----:R-:W-:Y:S01]  /*58a0*/  @!P1 ISETP.NE.AND P2, PT, R2, 0x1, PT ;  /* 0x000000010200980c */ /* 0x002fe20003f45270 */
[----:B------:R-:W-:Y:S01]  /*58b0*/  SYNCS.ARRIVE.TRANS64.RED.A1T0 RZ, [UR14], RZ ;  /* 0x000000ffffff79a7 */ /* 0x000fe2000810040e */
[C---:B------:R-:W-:Y:S01]  /*58c0*/  @!P1 IMAD.HI.U32 R13, R10.reuse, R13, RZ ;  /* 0x0000000d0a0d9227 */ /* 0x040fe200078e00ff */
[----:B------:R-:W-:Y:S04]  /*58d0*/  @!P1 SHF.R.U32.HI R8, RZ, R9, R8 ;  /* 0x00000009ff089219 */ /* 0x000fe80000011608 */
[----:B------:R-:W-:Y:S01]  /*58e0*/  @!P1 SEL R8, R11, R8, !P2 ;  /* 0x000000080b089207 */ /* 0x000fe20005000000 */
[----:B------:R-:W1:Y:S01]  /*58f0*/  SYNCS.PHASECHK.TRANS64.TRYWAIT P5, [UR5+0x58], R24 ;  /* 0x00005818ff0075a7 */ /* 0x000e6200080a1105 */
[----:B-----5:R-:W2:Y:S02]  /*5900*/  @!P1 LDC R0, c[0x0][0xf20] ;  /* 0x0003c800ff009b82 */ /* 0x020ea40000000800 */
[----:B--2---:R-:W-:Y:S04]  /*5910*/  @!P1 SHF.R.U32.HI R0, RZ, R0, R13 ;  /* 0x00000000ff009219 */ /* 0x004fe8000001160d */
[----:B------:R-:W-:Y:S05]  /*5920*/  @!P1 SEL R9, R10, R0, !P0 ;  /* 0x000000000a099207 */ /* 0x000fea0004000000 */
[----:B------:R-:W-:Y:S02]  /*5930*/  @!P1 IMAD.IADD R0, R9, 0x1, -R8 ;  /* 0x0000000109009824 */ /* 0x000fe400078e0a08 */
[----:B------:R-:W-:Y:S02]  /*5940*/  @!P1 IMAD.IADD R8, R8, 0x1, -R9 ;  /* 0x0000000108089824 */ /* 0x000fe400078e0a09 */
[----:B------:R-:W-:Y:S02]  /*5950*/  @!P1 IMAD R11, R0, R2, R11 ;  /* 0x00000002000b9224 */ /* 0x000fe400078e020b */
[----:B------:R-:W-:Y:S01]  /*5960*/  @!P1 IMAD R10, R8, R12, R10 ;  /* 0x0000000c080a9224 */ /* 0x000fe200078e020a */
[----:B-1--4-:R-:W-:Y:S06]  /*5970*/  @!P5 BRA `(.L_x_86) ;  /* 0x0000003400c8d947 */ /* 0x012fec0003800000 */
.L_x_154:
[----:B------:R-:W-:Y:S01]  /*5980*/  UIADD3 UR9, UPT, UPT, UR5, 0x40, URZ ;  /* 0x0000004005097890 */ /* 0x000fe2000fffe0ff */
[----:B------:R-:W-:Y:S01]  /*5990*/  @!P4 IADD3 R2, P0, PT, R32, 0x980, RZ ;  /* 0x000009802002c810 */ /* 0x000fe20007f1e0ff */
[----:B------:R-:W-:Y:S01]  /*59a0*/  VOTEU.ALL UP0, P4 ;  /* 0x0000000000ff7886 */ /* 0x000fe20002000000 */
[----:B------:R-:W-:Y:S01]  /*59b0*/  UMOV UR16, 0x0 ;  /* 0x0000000000107882 */ /* 0x000fe20000000000 */
[----:B------:R-:W-:Y:S01]  /*59c0*/  UMOV UR17, 0x10000000 ;  /* 0x1000000000117882 */ /* 0x000fe20000000000 */
[----:B------:R-:W-:Y:S01]  /*59d0*/  @!P4 R2UR UR7, R2 ;  /* 0x000000000207c2ca */ /* 0x000fe200000e0000 */
[----:B-1----:R-:W-:Y:S01]  /*59e0*/  @!P4 IMAD.X R0, RZ, RZ, R33, P0 ;  /* 0x000000ffff00c224 */ /* 0x002fe200000e0621 */
[----:B------:R-:W-:Y:S01]  /*59f0*/  @!UP0 ULEA UR8, UR13, UR6, 0xd ;  /* 0x000000060d088291 */ /* 0x000fe2000f8e68ff */
[----:B------:R-:W-:Y:S01]  /*5a00*/  ISETP.NE.AND P0, PT, R31, 0x2, PT ;  /* 0x000000021f00780c */ /* 0x000fe20003f05270 */
[----:B------:R-:W-:Y:S01]  /*5a10*/  @!UP0 UIADD3 UR10, UPT, UPT, UR10, 0x20, URZ ;  /* 0x000000200a0a8890 */ /* 0x000fe2000fffe0ff */
[----:B------:R-:W-:Y:S01]  /*5a20*/  IMAD.IADD R24, R10, 0x1, R86 ;  /* 0x000000010a187824 */ /* 0x000fe200078e0256 */
[----:B------:R-:W-:Y:S01]  /*5a30*/  @!P4 R2UR UR4, R0 ;  /* 0x000000000004c2ca */ /* 0x000fe200000e0000 */
[----:B------:R-:W-:Y:S01]  /*5a40*/  @!UP0 UIADD3 UR8, UPT, UPT, UR8, 0x200, URZ ;  /* 0x0000020008088890 */ /* 0x000fe2000fffe0ff */
[----:B------:R-:W-:Y:S01]  /*5a50*/  IMAD.IADD R0, R11, 0x1, R87 ;  /* 0x000000010b007824 */ /* 0x000fe200078e0257 */
[----:B------:R-:W-:Y:S01]  /*5a60*/  VOTEU.ALL UP0, P4 ;  /* 0x0000000000ff7886 */ /* 0x000fe20002000000 */
[----:B------:R-:W-:Y:S01]  /*5a70*/  UMOV UR12, UR52 ;  /* 0x00000034000c7c82 */ /* 0x000fe20008000000 */
[----:B------:R-:W-:Y:S02]  /*5a80*/  @P3 R2UR UR52, R29 ;  /* 0x000000001d3432ca */ /* 0x000fe400000e0000 */
[----:B------:R-:W-:Y:S01]  /*5a90*/  IMAD.U32 R8, RZ, RZ, UR7 ;  /* 0x00000007ff087e24 */ /* 0x000fe2000f8e00ff */
[----:B------:R-:W-:Y:S02]  /*5aa0*/  R2UR UR20, R0 ;  /* 0x00000000001472ca */ /* 0x000fe400000e0000 */
[----:B------:R-:W-:Y:S02]  /*5ab0*/  SEL R0, RZ, 0x1, P0 ;  /* 0x00000001ff007807 */ /* 0x000fe40000000000 */
[----:B------:R-:W-:Y:S01]  /*5ac0*/  @!P4 R2UR UR14, R8 ;  /* 0x00000000080ec2ca */ /* 0x000fe200000e0000 */
[----:B------:R-:W-:Y:S01]  /*5ad0*/  IMAD.U32 R9, RZ, RZ, UR4 ;  /* 0x00000004ff097e24 */ /* 0x000fe2000f8e00ff */
[----:B------:R-:W-:Y:S01]  /*5ae0*/  UPRMT UR4, UR58, 0x654, UR9 ;  /* 0x000006543a047896 */ /* 0x000fe20008000009 */
[----:B------:R-:W-:Y:S02]  /*5af0*/  LOP3.LUT R30, R30, R0, RZ, 0x3c, !PT ;  /* 0x000000001e1e7212 */ /* 0x000fe400078e3cff */
[----:B------:R-:W-:Y:S02]  /*5b00*/  SEL R31, R31, RZ, P0 ;  /* 0x000000ff1f1f7207 */ /* 0x000fe40000000000 */
[----:B------:R-:W-:Y:S11]  /*5b10*/  @!P4 R2UR UR15, R9 ;  /* 0x00000000090fc2ca */ /* 0x000ff600000e0000 */
[----:B------:R-:W-:Y:S02]  /*5b20*/  @!UPT UIADD3 URZ, UPT, UPT, URZ, URZ, URZ ;  /* 0x000000fffffff290 */ /* 0x000fe4000fffe0ff */
[----:B------:R2:W-:Y:S01]  /*5b30*/  @!UP0 UTMALDG.3D [UR8], [UR14], desc[UR16] ;  /* 0x000010080e0085b4 */ /* 0x0005e20008011000 */
[----:B------:R2:W-:Y:S01]  /*5b40*/  @!P4 SYNCS.ARRIVE.TRANS64.RED.A0TR RZ, [UR5+0x40], R28 ;  /* 0x0000401cffffc9a7 */ /* 0x0005e20008300405 */
[----:B------:R-:W-:Y:S01]  /*5b50*/  SYNCS.ARRIVE.TRANS64.RED.A1T0 RZ, [UR4], RZ ;  /* 0x000000ffffff79a7 */ /* 0x000fe20008100404 */
[----:B------:R-:W-:Y:S04]  /*5b60*/  UIADD3 UR4, UPT, UPT, UR13, 0x1, URZ ;  /* 0x000000010d047890 */ /* 0x000fe8000fffe0ff */
[----:B------:R-:W-:Y:S04]  /*5b70*/  UISETP.NE.AND UP0, UPT, UR4, 0x3, UPT ;  /* 0x000000030400788c */ /* 0x000fe8000bf05270 */
[----:B------:R-:W-:Y:S02]  /*5b80*/  USEL UR7, URZ, 0x1, UP0 ;  /* 0x00000001ff077887 */ /* 0x000fe40008000000 */
[----:B------:R-:W-:Y:S02]  /*5b90*/  USEL UR5, UR4, URZ, UP0 ;  /* 0x000000ff04057287 */ /* 0x000fe40008000000 */
[----:B------:R-:W-:Y:S02]  /*5ba0*/  UPLOP3.LUT UP0, UPT, UPT, UPT, UPT, 0x80, 0x8 ;  /* 0x000000000008789c */ /* 0x000fe40003f0f070 */
[----:B------:R-:W-:Y:S01]  /*5bb0*/  LOP3.LUT R34, R34, UR7, RZ, 0x3c, !PT ;  /* 0x0000000722227c12 */ /* 0x000fe2000f8e3cff */
[----:B------:R-:W-:Y:S08]  /*5bc0*/  @P3 BRA `(.L_x_87) ;  /* 0xfffffff400183947 */ /* 0x000ff0000383ffff */
[----:B------:R-:W-:Y:S01]  /*5bd0*/  UIADD3 UR6, UPT, UPT, UR6, 0x58, URZ ;  /* 0x0000005806067890 */ /* 0x000fe2000fffe0ff */
[----:B------:R-:W-:-:S03]  /*5be0*/  SHF.L.U32 R2, R34, 0x1f, RZ ;  /* 0x0000001f22027819 */ /* 0x000fc600000006ff */
[----:B------:R-:W-:-:S09]  /*5bf0*/  ULEA UR4, UR5, UR6, 0x3 ;  /* 0x0000000605047291 */ /* 0x000fd2000f8e18ff */
[----:B------:R-:W1:Y:S02]  /*5c00*/  SYNCS.PHASECHK.TRANS64.TRYWAIT P0, [UR4], R2 ;  /* 0x00000002ff0075a7 */ /* 0x000e640008001104 */
[----:B-1----:R-:W-:Y:S05]  /*5c10*/  @!P0 BRA `(.L_x_88) ;  /* 0x0000003400388947 */ /* 0x002fea0003800000 */
.L_x_156:
        /* <DEDUP_REMOVED lines=9> */
.L_x_158:
[----:B------:R-:W-:-:S04]  /*5cb0*/  UIADD3 UR4, UPT, UPT, UR4, 0x1, URZ ;  /* 0x0000000104047890 */ /* 0x000fc8000fffe0ff */
[----:B------:R-:W-:-:S04]  /*5cc0*/  UISETP.NE.AND UP0, UPT, UR4, 0x3, UPT ;  /* 0x000000030400788c */ /* 0x000fc8000bf05270 */
[----:B------:R-:W-:Y:S02]  /*5cd0*/  USEL UR5, URZ, 0x1, UP0 ;  /* 0x00000001ff057887 */ /* 0x000fe40008000000 */
[----:B------:R-:W-:-:S04]  /*5ce0*/  USEL UR4, UR4, URZ, UP0 ;  /* 0x000000ff04047287 */ /* 0x000fc80008000000 */
[----:B------:R-:W-:Y:S01]  /*5cf0*/  ULEA UR4, UR4, UR6, 0x3 ;  /* 0x0000000604047291 */ /* 0x000fe2000f8e18ff */
[----:B-1----:R-:W-:-:S04]  /*5d00*/  LOP3.LUT R2, R34, UR5, RZ, 0x3c, !PT ;  /* 0x0000000522027c12 */ /* 0x002fc8000f8e3cff */
[----:B------:R-:W-:Y:S01]  /*5d10*/  SHF.L.U32 R2, R2, 0x1f, RZ ;  /* 0x0000001f02027819 */ /* 0x000fe200000006ff */
[----:B------:R-:W-:-:S07]  /*5d20*/  IMAD.U32 R0, RZ, RZ, UR4 ;  /* 0x00000004ff007e24 */ /* 0x000fce000f8e00ff */
.L_x_90:
[----:B-1----:R1:W3:Y:S02]  /*5d30*/  SYNCS.PHASECHK.TRANS64.TRYWAIT P0, [R0+URZ], R2 ;  /* 0x00000002000075a7 */ /* 0x0022e400080011ff */
[----:B---3--:R-:W-:Y:S05]  /*5d40*/  @!P0 NANOSLEEP.SYNCS 0x989680 ;  /* 0x009896800000895d */ /* 0x008fea0003900000 */
[----:B------:R-:W3:Y:S02]  /*5d50*/  @!P0 SYNCS.PHASECHK.TRANS64 P0, [R0+URZ], R2 ;  /* 0x00000002000085a7 */ /* 0x000ee400080010ff */
[----:B--23--:R-:W-:Y:S05]  /*5d60*/  @P0 EXIT ;  /* 0x000000000000094d */ /* 0x00cfea0003800000 */
[----:B------:R-:W-:Y:S05]  /*5d70*/  BRA `(.L_x_90) ;  /* 0xfffffffc00ec7947 */ /* 0x000fea000383ffff */
.L_x_78:
[----:B------:R-:W-:-:S06]  /*5d80*/  UISETP.GE.AND UP0, UPT, UR14, 0x4, UPT ;  /* 0x000000040e00788c */ /* 0x000fcc000bf06270 */
[----:B------:R-:W-:-:S13]  /*5d90*/  PLOP3.LUT P0, PT, PT, PT, UP0, 0x80, 0x8 ;  /* 0x000000000008781c */ /* 0x000fda0003f0f008 */
[----:B------:R-:W-:Y:S05]  /*5da0*/  @!P0 EXIT ;  /* 0x000000000000894d */ /* 0x000fea0003800000 */
[----:B------:R-:W-:Y:S01]  /*5db0*/  BAR.SYNC.DEFER_BLOCKING 0x6, 0xa0 ;  /* 0x0182800000007b1d */ /* 0x000fe20000010000 */
[C---:B------:R-:W-:Y:S01]  /*5dc0*/  IMAD.SHL.U32 R2, R93.reuse, 0x20, RZ ;  /* 0x000000205d027824 */ /* 0x040fe200078e00ff */
[C---:B------:R-:W-:Y:S01]  /*5dd0*/  LOP3.LUT R94, R93.reuse, 0x2, RZ, 0xc0, !PT ;  /* 0x000000025d5e7812 */ /* 0x040fe200078ec0ff */
[C---:B------:R-:W-:Y:S01]  /*5de0*/  IMAD.SHL.U32 R99, R93.reuse, 0x4, RZ ;  /* 0x000000045d637824 */ /* 0x040fe200078e00ff */
[C---:B------:R-:W-:Y:S01]  /*5df0*/  LOP3.LUT R100, R93.reuse, 0x60, RZ, 0xc0, !PT ;  /* 0x000000605d647812 */ /* 0x040fe200078ec0ff */
[C---:B------:R-:W-:Y:S01]  /*5e00*/  IMAD.U32 R46, R93.reuse, 0x10000, RZ ;  /* 0x000100005d2e7824 */ /* 0x040fe200078e00ff */
[----:B------:R-:W-:Y:S02]  /*5e10*/  UMOV UR37, 0x400 ;  /* 0x0000040000257882 */ /* 0x000fe40000000000 */
[----:B------:R-:W1:Y:S01]  /*5e20*/  LDC R91, c[0x0][0x370] ;  /* 0x0000dc00ff5b7b82 */ /* 0x000e620000000800 */
[----:B------:R-:W-:Y:S01]  /*5e30*/  ULEA UR37, UR58, UR37, 0x18 ;  /* 0x000000253a257291 */ /* 0x000fe2000f8ec0ff */
[----:B------:R-:W-:Y:S01]  /*5e40*/  LOP3.LUT R3, R2, 0xc0, RZ, 0xc0, !PT ;  /* 0x000000c002037812 */ /* 0x000fe200078ec0ff */
[----:B------:R-:W-:Y:S01]  /*5e50*/  IMAD.MOV.U32 R45, RZ, RZ, RZ ;  /* 0x000000ffff2d7224 */ /* 0x000fe200078e00ff */
[----:B------:R-:W-:Y:S01]  /*5e60*/  LOP3.LUT R93, R93, 0x4, RZ, 0xc0, !PT ;  /* 0x000000045d5d7812 */ /* 0x000fe200078ec0ff */
[----:B------:R-:W-:Y:S01]  /*5e70*/  UIADD3 UR43, UPT, UPT, UR37, 0x200, URZ ;  /* 0x00000200252b7890 */ /* 0x000fe2000fffe0ff */
[----:B------:R-:W-:-:S02]  /*5e80*/  LOP3.LUT R99, R3, 0x18, R99, 0xf8, !PT ;  /* 0x0000001803637812 */ /* 0x000fc400078ef863 */
[----:B------:R-:W-:Y:S01]  /*5e90*/  CS2R R96, SRZ ;  /* 0x0000000000607805 */ /* 0x000fe2000001ff00 */
[----:B------:R-:W2:Y:S01]  /*5ea0*/  LDC R42, c[0x0][0xf0c] ;  /* 0x0003c300ff2a7b82 */ /* 0x000ea20000000800 */
[----:B------:R-:W-:Y:S01]  /*5eb0*/  LOP3.LUT R46, R46, 0x600000, RZ, 0xc0, !PT ;  /* 0x006000002e2e7812 */ /* 0x000fe200078ec0ff */
[----:B------:R-:W-:Y:S01]  /*5ec0*/  IMAD.MOV.U32 R103, RZ, RZ, RZ ;  /* 0x000000ffff677224 */ /* 0x000fe200078e00ff */
[----:B------:R-:W-:Y:S01]  /*5ed0*/  IADD3 R98, PT, PT, -R93, 0x2, RZ ;  /* 0x000000025d627810 */ /* 0x000fe20007ffe1ff */
[----:B------:R-:W-:Y:S01]  /*5ee0*/  IMAD.MOV R94, RZ, RZ, -R94 ;  /* 0x000000ffff5e7224 */ /* 0x000fe200078e0a5e */
[----:B------:R-:W-:Y:S01]  /*5ef0*/  LOP3.LUT R99, R99, 0xf20, R2, 0xf8, !PT ;  /* 0x00000f2063637812 */ /* 0x000fe200078ef802 */
[----:B------:R-:W-:Y:S01]  /*5f00*/  IMAD.MOV R93, RZ, RZ, -R93 ;  /* 0x000000ffff5d7224 */ /* 0x000fe200078e0a5d */
[----:B------:R-:W3:Y:S01]  /*5f10*/  LDCU.64 UR54, c[0x0][0x348] ;  /* 0x00006900ff3677ac */ /* 0x000ee20008000a00 */
[----:B------:R-:W4:Y:S01]  /*5f20*/  LDC R89, c[0x0][0xf20] ;  /* 0x0003c800ff597b82 */ /* 0x000f220000000800 */
[----:B------:R-:W3:Y:S01]  /*5f30*/  LDS R0, [UR37+0x110] ;  /* 0x00011025ff007984 */ /* 0x000ee20008000800 */
[----:B------:R-:W-:Y:S01]  /*5f40*/  IMAD.SHL.U32 R98, R98, 0x10, RZ ;  /* 0x0000001062627824 */ /* 0x000fe200078e00ff */
[----:B------:R-:W-:Y:S01]  /*5f50*/  LEA R99, R99, UR43, 0x1 ;  /* 0x0000002b63637c11 */ /* 0x000fe2000f8e08ff */
[----:B------:R-:W-:Y:S01]  /*5f60*/  UMOV UR42, 0x1 ;  /* 0x00000001002a7882 */ /* 0x000fe20000000000 */
[----:B------:R-:W-:Y:S01]  /*5f70*/  UMOV UR36, URZ ;  /* 0x000000ff00247c82 */ /* 0x000fe20008000000 */
[----:B------:R-:W1:Y:S02]  /*5f80*/  LDCU.64 UR48, c[0x0][0xc88] ;  /* 0x00019100ff3077ac */ /* 0x000e640008000a00 */
[----:B------:R-:W1:Y:S01]  /*5f90*/  LDC R41, c[0x0][0xf30] ;  /* 0x0003cc00ff297b82 */ /* 0x000e620000000800 */
[----:B------:R-:W1:Y:S01]  /*5fa0*/  LDCU.64 UR50, c[0x0][0xc90] ;  /* 0x00019200ff3277ac */ /* 0x000e620008000a00 */
[----:B------:R-:W-:Y:S01]  /*5fb0*/  UMOV UR41, URZ ;  /* 0x000000ff00297c82 */ /* 0x000fe20008000000 */
[----:B------:R-:W-:-:S05]  /*5fc0*/  UMOV UR40, URZ ;  /* 0x000000ff00287c82 */ /* 0x000fca0008000000 */
[----:B------:R-:W1:Y:S08]  /*5fd0*/  LDC.64 R84, c[0x0][0xf10] ;  /* 0x0003c400ff547b82 */ /* 0x000e700000000a00 */
[----:B------:R-:W1:Y:S08]  /*5fe0*/  LDC.64 R38, c[0x0][0xf18] ;  /* 0x0003c600ff267b82 */ /* 0x000e700000000a00 */
[----:B------:R-:W1:Y:S08]  /*5ff0*/  LDC.64 R36, c[0x0][0xf28] ;  /* 0x0003ca00ff247b82 */ /* 0x000e700000000a00 */
[----:B------:R-:W1:Y:S01]  /*6000*/  LDC.64 R82, c[0x0][0xcb0] ;  /* 0x00032c00ff527b82 */ /* 0x000e620000000a00 */
[----:B---3--:R-:W-:-:S07]  /*6010*/  IMAD.IADD R46, R0, 0x1, R46 ;  /* 0x00000001002e7824 */ /* 0x008fce00078e022e */
[----:B------:R-:W3:Y:S08]  /*6020*/  LDC.64 R80, c[0x0][0xca8] ;  /* 0x00032a00ff507b82 */ /* 0x000ef00000000a00 */
[----:B--2-4-:R-:W1:Y:S02]  /*6030*/  LDC R90, c[0x0][0x374] ;  /* 0x0000dd00ff5a7b82 */ /* 0x014e640000000800 */
.L_x_121:
[C---:B------:R-:W-:Y:S02]  /*6040*/  LEA R0, R103.reuse, UR37, 0x3 ;  /* 0x0000002567007c11 */ /* 0x040fe4000f8e18ff */
[----:B------:R-:W-:Y:S02]  /*6050*/  SHF.L.U32 R2, R96, 0x1f, RZ ;  /* 0x0000001f60027819 */ /* 0x000fe400000006ff */
[----:B------:R-:W-:Y:S02]  /*6060*/  LEA R16, R103, UR37, 0x4 ;  /* 0x0000002567107c11 */ /* 0x000fe4000f8e20ff */
[----:B------:R-:W2:Y:S02]  /*6070*/  SYNCS.PHASECHK.TRANS64.TRYWAIT P0, [R0+URZ+0x80], R2 ;  /* 0x00008002000075a7 */ /* 0x000ea400080011ff */
[----:B--2---:R-:W-:Y:S05]  /*6080*/  @!P0 BRA `(.L_x_91) ;  /* 0x00000030004c8947 */ /* 0x004fea0003800000 */
.L_x_159:
[----:B------:R-:W4:Y:S01]  /*6090*/  LDC.64 R10, c[0x0][0xf10] ;  /* 0x0003c400ff0a7b82 */ /* 0x000f220000000a00 */
[----:B------:R-:W3:Y:S01]  /*60a0*/  LDS.128 R16, [R16+0xf0] ;  /* 0x0000f00010107984 */ /* 0x000ee20000000c00 */
[----:B-1----:R-:W-:Y:S01]  /*60b0*/  ISETP.NE.AND P1, PT, R41, 0x1, PT ;  /* 0x000000012900780c */ /* 0x002fe20003f25270 */
[----:B--2---:R-:W-:Y:S01]  /*60c0*/  VIADD R0, R0, 0x90 ;  /* 0x0000009000007836 */ /* 0x004fe20000000000 */
[----:B------:R-:W-:Y:S04]  /*60d0*/  ISETP.GE.AND P0, PT, R40, 0x1, PT ;  /* 0x000000012800780c */ /* 0x000fe80003f06270 */
[----:B------:R-:W1:Y:S01]  /*60e0*/  LDC.64 R8, c[0x0][0xf18] ;  /* 0x0003c600ff087b82 */ /* 0x000e620000000a00 */
[----:B------:R-:W-:Y:S01]  /*60f0*/  PRMT R0, RZ, 0x654, R0 ;  /* 0x00000654ff007816 */ /* 0x000fe20000000000 */
[----:B------:R-:W-:Y:S01]  /*6100*/  @!PT LDS RZ, [RZ] ;  /* 0x00000000fffff984 */ /* 0x000fe20000000800 */
[----:B------:R-:W-:Y:S01]  /*6110*/  @!PT LDS RZ, [RZ] ;  /* 0x00000000fffff984 */ /* 0x000fe20000000800 */
[----:B------:R-:W-:Y:S01]  /*6120*/  @!PT LDS RZ, [RZ] ;  /* 0x00000000fffff984 */ /* 0x000fe20000000800 */
[----:B------:R-:W-:Y:S01]  /*6130*/  @!PT LDS RZ, [RZ] ;  /* 0x00000000fffff984 */ /* 0x000fe20000000800 */
[----:B------:R2:W-:Y:S06]  /*6140*/  MEMBAR.ALL.CTA ;  /* 0x0000000000007992 */ /* 0x0005ec0000008000 */
[----:B--2---:R-:W2:Y:S01]  /*6150*/  FENCE.VIEW.ASYNC.S ;  /* 0x00000000000073c6 */ /* 0x004ea20000000000 */
[----:B------:R-:W1:Y:S08]  /*6160*/  @!P1 LDC R12, c[0x0][0xf20] ;  /* 0x0003c800ff0c9b82 */ /* 0x000e700000000800 */
[----:B------:R-:W1:Y:S01]  /*6170*/  @!P1 LDC R7, c[0x0][0xf0c] ;  /* 0x0003c300ff079b82 */ /* 0x000e620000000800 */
[----:B--2---:R2:W-:Y:S01]  /*6180*/  SYNCS.ARRIVE.TRANS64.RED.A1T0 RZ, [R0+URZ], RZ ;  /* 0x000000ff00ff79a7 */ /* 0x0045e200081004ff */
[----:B---3--:R-:W-:Y:S04]  /*6190*/  LOP3.LUT P4, RZ, R18, 0x1, RZ, 0xc0, !PT ;  /* 0x0000000112ff7812 */ /* 0x008fe8000788c0ff */
[----:B------:R-:W-:Y:S09]  /*61a0*/  P2R R101, PR, RZ, 0x10 ;  /* 0x00000010ff657803 */ /* 0x000ff20000000000 */
[----:B------:R-:W-:Y:S02]  /*61b0*/  @P4 MOV R44, R16 ;  /* 0x00000010002c4202 */ /* 0x000fe40000000f00 */
[----:B------:R-:W-:Y:S01]  /*61c0*/  @P4 LOP3.LUT R43, R17, 0xffff, RZ, 0xc0, !PT ;  /* 0x0000ffff112b4812 */ /* 0x000fe200078ec0ff */
[----:B--2-4-:R-:W-:Y:S06]  /*61d0*/  @!P0 BRA `(.L_x_92) ;  /* 0x0000000000a48947 */ /* 0x014fec0003800000 */
[----:B------:R-:W-:Y:S01]  /*61e0*/  IMAD.HI.U32 R0, R90, R39, RZ ;  /* 0x000000275a007227 */ /* 0x000fe200078e00ff */
[----:B------:R-:W-:Y:S02]  /*61f0*/  ISETP.NE.AND P0, PT, R38, 0x1, PT ;  /* 0x000000012600780c */ /* 0x000fe40003f05270 */
[----:B------:R-:W-:Y:S01]  /*6200*/  ISETP.NE.AND P2, PT, R40, 0x1, PT ;  /* 0x000000012800780c */ /* 0x000fe20003f45270 */
[----:B------:R-:W-:Y:S01]  /*6210*/  IMAD.HI.U32 R4, R91, R84, RZ ;  /* 0x000000545b047227 */ /* 0x000fe200078e00ff */
[----:B------:R-:W-:Y:S02]  /*6220*/  SHF.R.U32.HI R0, RZ, R89, R0 ;  /* 0x00000059ff007219 */ /* 0x000fe40000011600 */
[----:B------:R-:W-:Y:S01]  /*6230*/  ISETP.NE.AND P3, PT, R42, 0x1, PT ;  /* 0x000000012a00780c */ /* 0x000fe20003f65270 */
[----:B------:R-:W-:Y:S01]  /*6240*/  IMAD.HI.U32 R6, R43, R39, RZ ;  /* 0x000000272b067227 */ /* 0x000fe200078e00ff */
[-C--:B------:R-:W-:Y:S02]  /*6250*/  SHF.R.U32.HI R4, RZ, R85.reuse, R4 ;  /* 0x00000055ff047219 */ /* 0x080fe40000011604 */
        /* <DEDUP_REMOVED lines=14> */
[C---:B------:R-:W-:Y:S03]  /*6340*/  IMAD.HI.U32 R0, R3.reuse, R36, RZ ;  /* 0x0000002403007227 */ /* 0x040fe600078e00ff */
[C---:B------:R-:W-:Y:S02]  /*6350*/  ISETP.GE.OR P0, PT, R2.reuse, R5, P0 ;  /* 0x000000050200720c */ /* 0x040fe40000706670 */
[----:B------:R-:W-:Y:S04]  /*6360*/  SHF.R.U32.HI R0, RZ, R37, R0 ;  /* 0x00000025ff007219 */ /* 0x000fe80000011600 */
[C---:B------:R-:W-:Y:S05]  /*6370*/  SEL R6, R3.reuse, R0, !P2 ;  /* 0x0000000003067207 */ /* 0x040fea0005000000 */
        /* <DEDUP_REMOVED lines=14> */
[----:B------:R-:W-:Y:S07]  /*6460*/  IMAD R43, R3, R38, R43 ;  /* 0x00000026032b7224 */ /* 0x000fee00078e022b */
.L_x_92:
[----:B------:R-:W-:Y:S01]  /*6470*/  @!P1 IMAD.HI.U32 R0, R44, R10, RZ ;  /* 0x0000000a2c009227 */ /* 0x000fe200078e00ff */
[----:B-1----:R-:W-:Y:S01]  /*6480*/  @!P1 ISETP.NE.AND P0, PT, R8, 0x1, PT ;  /* 0x000000010800980c */ /* 0x002fe20003f05270 */
[----:B------:R-:W-:Y:S01]  /*6490*/  ULOP3.LUT UP0, URZ, UR43, 0x1b0, URZ, 0xc0, !UPT ;  /* 0x000001b02bff7892 */ /* 0x000fe2000f80c0ff */
[----:B------:R-:W-:Y:S01]  /*64a0*/  @!P1 ISETP.NE.AND P2, PT, R7, 0x1, PT ;  /* 0x000000010700980c */ /* 0x000fe20003f45270 */
[----:B------:R-:W-:Y:S01]  /*64b0*/  @!P1 IMAD.HI.U32 R2, R43, R9, RZ ;  /* 0x000000092b029227 */ /* 0x000fe200078e00ff */
[----:B------:R-:W-:Y:S01]  /*64c0*/  @!P1 SHF.R.U32.HI R0, RZ, R11, R0 ;  /* 0x0000000bff009219 */ /* 0x000fe20000011600 */
[----:B------:R-:W-:Y:S01]  /*64d0*/  USHF.L.U32 UR46, UR20, 0x7, URZ ;  /* 0x00000007142e7899 */ /* 0x000fe200080006ff */
[----:B------:R-:W-:Y:S01]  /*64e0*/  R2UR UR4, R24 ;  /* 0x00000000180472ca */ /* 0x000fe200000e0000 */
[----:B------:R-:W-:Y:S01]  /*64f0*/  VIADD R103, R103, 0x1 ;  /* 0x0000000167677836 */ /* 0x000fe20000000000 */
[----:B------:R-:W-:Y:S02]  /*6500*/  @!P1 SHF.R.U32.HI R2, RZ, R12, R2 ;  /* 0x0000000cff029219 */ /* 0x000fe40000011602 */
[----:B------:R-:W-:Y:S02]  /*6510*/  @!P1 SEL R3, R44, R0, !P2 ;  /* 0x000000002c039207 */ /* 0x000fe40005000000 */
[----:B------:R-:W-:Y:S02]  /*6520*/  @!P1 SEL R2, R43, R2, !P0 ;  /* 0x000000022b029207 */ /* 0x000fe40004000000 */
[----:B------:R-:W-:Y:S03]  /*6530*/  @P4 SHF.R.U32.HI R95, RZ, 0x10, R17 ;  /* 0x00000010ff5f4819 */ /* 0x000fe60000011611 */
[----:B------:R-:W-:Y:S02]  /*6540*/  @!P1 IMAD.IADD R0, R2, 0x1, -R3 ;  /* 0x0000000102009824 */ /* 0x000fe400078e0a03 */
[----:B------:R-:W-:Y:S01]  /*6550*/  @!P1 IMAD.IADD R2, R3, 0x1, -R2 ;  /* 0x0000000103029824 */ /* 0x000fe200078e0a02 */
[----:B------:R-:W-:Y:S01]  /*6560*/  USHF.L.U32 UR45, UR4, 0x6, URZ ;  /* 0x00000006042d7899 */ /* 0x000fe200080006ff */
[----:B------:R-:W-:Y:S02]  /*6570*/  @!P1 IMAD R44, R0, R7, R44 ;  /* 0x00000007002c9224 */ /* 0x000fe400078e022c */
[----:B------:R-:W-:Y:S01]  /*6580*/  @!P1 IMAD R43, R2, R8, R43 ;  /* 0x00000008022b9224 */ /* 0x000fe200078e022b */
[----:B------:R-:W-:Y:S08]  /*6590*/  BRA.U !UP0, `(.L_x_93) ;  /* 0x00000001087c7547 */ /* 0x000ff0000b800000 */
[----:B------:R-:W1:Y:S01]  /*65a0*/  LDCU.64 UR8, c[0x4][0x80] ;  /* 0x01001000ff0877ac */ /* 0x000e620008000a00 */
[----:B------:R-:W-:Y:S01]  /*65b0*/  MOV R2, 0x0 ;  /* 0x0000000000027802 */ /* 0x000fe20000000f00 */
[----:B------:R-:W-:Y:S02]  /*65c0*/  HFMA2 R12, -RZ, RZ, 0, 5.9604644775390625e-08 ;  /* 0x00000001ff0c7431 */ /* 0x000fe400000001ff */
[----:B------:R-:W-:Y:S01]  /*65d0*/  IMAD.MOV.U32 R8, RZ, RZ, 0x70 ;  /* 0x00000070ff087424 */ /* 0x000fe200078e00ff */
[----:B------:R2:W3:Y:S01]  /*65e0*/  LDC.64 R14, c[0x4][R2] ;  /* 0x01000000020e7b82 */ /* 0x0004e20000000a00 */
[----:B------:R-:W4:Y:S01]  /*65f0*/  LDCU.64 UR6, c[0x4][0x88] ;  /* 0x01001100ff0677ac */ /* 0x000f220008000a00 */
[----:B------:R-:W-:Y:S01]  /*6600*/  IMAD.MOV.U32 R13, RZ, RZ, RZ ;  /* 0x000000ffff0d7224 */ /* 0x000fe200078e00ff */
[----:B------:R-:W2:Y:S01]  /*6610*/  LDCU.64 UR4, c[0x4][0x8] ;  /* 0x01000100ff0477ac */ /* 0x000ea20008000a00 */
[----:B-1----:R-:W-:Y:S01]  /*6620*/  MOV R5, UR9 ;  /* 0x0000000900057c02 */ /* 0x002fe20008000f00 */
[----:B------:R-:W-:Y:S01]  /*6630*/  IMAD.U32 R4, RZ, RZ, UR8 ;  /* 0x00000008ff047e24 */ /* 0x000fe2000f8e00ff */
[----:B----4-:R-:W-:Y:S01]  /*6640*/  MOV R7, UR7 ;  /* 0x0000000700077c02 */ /* 0x010fe20008000f00 */
[----:B------:R-:W-:Y:S01]  /*6650*/  IMAD.U32 R6, RZ, RZ, UR6 ;  /* 0x00000006ff067e24 */ /* 0x000fe2000f8e00ff */
[----:B--2---:R-:W-:Y:S01]  /*6660*/  MOV R11, UR5 ;  /* 0x00000005000b7c02 */ /* 0x004fe20008000f00 */
[----:B------:R-:W-:Y:S02]  /*6670*/  IMAD.U32 R10, RZ, RZ, UR4 ;  /* 0x00000004ff0a7e24 */ /* 0x000fe4000f8e00ff */
[----:B------:R-:W-:Y:S07]  /*6680*/  LEPC R20, `(.L_x_94) ;  /* 0x000000001014794e */ /* 0x000fee0000000000 */
[----:B---3-5:R-:W-:Y:S05]  /*6690*/  CALL.ABS.NOINC R14 ;  /* 0x000000000e007343 */ /* 0x028fea0003c00000 */
.L_x_94:
[----:B------:R-:W1:Y:S01]  /*66a0*/  LDCU.64 UR8, c[0x4][0x80] ;  /* 0x01001000ff0877ac */ /* 0x000e620008000a00 */
[----:B------:R-:W2:Y:S01]  /*66b0*/  LDC.64 R2, c[0x4][R2] ;  /* 0x0100000002027b82 */ /* 0x000ea20000000a00 */
[----:B------:R-:W-:Y:S02]  /*66c0*/  HFMA2 R12, -RZ, RZ, 0, 5.9604644775390625e-08 ;  /* 0x00000001ff0c7431 */ /* 0x000fe400000001ff */
[----:B------:R-:W-:Y:S02]  /*66d0*/  IMAD.MOV.U32 R8, RZ, RZ, 0x70 ;  /* 0x00000070ff087424 */ /* 0x000fe400078e00ff */
[----:B------:R-:W-:Y:S01]  /*66e0*/  IMAD.MOV.U32 R13, RZ, RZ, RZ ;  /* 0x000000ffff0d7224 */ /* 0x000fe200078e00ff */
[----:B------:R-:W3:Y:S01]  /*66f0*/  LDCU.64 UR6, c[0x4][0x88] ;  /* 0x01001100ff0677ac */ /* 0x000ee20008000a00 */
[----:B------:R-:W4:Y:S01]  /*6700*/  LDCU.64 UR4, c[0x4][0x8] ;  /* 0x01000100ff0477ac */ /* 0x000f220008000a00 */
[----:B-1----:R-:W-:Y:S02]  /*6710*/  MOV R4, UR8 ;  /* 0x0000000800047c02 */ /* 0x002fe40008000f00 */
[----:B------:R-:W-:Y:S02]  /*6720*/  MOV R5, UR9 ;  /* 0x0000000900057c02 */ /* 0x000fe40008000f00 */
[----:B---3--:R-:W-:Y:S01]  /*6730*/  MOV R7, UR7 ;  /* 0x0000000700077c02 */ /* 0x008fe20008000f00 */
[----:B------:R-:W-:Y:S01]  /*6740*/  IMAD.U32 R6, RZ, RZ, UR6 ;  /* 0x00000006ff067e24 */ /* 0x000fe2000f8e00ff */
[----:B----4-:R-:W-:Y:S01]  /*6750*/  MOV R11, UR5 ;  /* 0x00000005000b7c02 */ /* 0x010fe20008000f00 */
[----:B------:R-:W-:Y:S02]  /*6760*/  IMAD.U32 R10, RZ, RZ, UR4 ;  /* 0x00000004ff0a7e24 */ /* 0x000fe4000f8e00ff */
[----:B------:R-:W-:Y:S07]  /*6770*/  LEPC R20, `(.L_x_93) ;  /* 0x000000001014794e */ /* 0x000fee0000000000 */
[----:B--2---:R-:W-:Y:S05]  /*6780*/  CALL.ABS.NOINC R2 ;  /* 0x0000000002007343 */ /* 0x004fea0003c00000 */
.L_x_93:
[----:B------:R-:W-:Y:S01]  /*6790*/  ISETP.NE.U32.AND P4, PT, R82, RZ, PT ;  /* 0x000000ff5200720c */ /* 0x000fe20003f85070 */
[----:B------:R-:W-:Y:S01]  /*67a0*/  UISETP.NE.AND UP2, UPT, UR53, URZ, UPT ;  /* 0x000000ff3500728c */ /* 0x000fe2000bf45270 */
[----:B------:R-:W-:Y:S01]  /*67b0*/  ISETP.NE.U32.AND P2, PT, RZ, UR48, PT ;  /* 0x00000030ff007c0c */ /* 0x000fe2000bf45070 */
[----:B------:R-:W-:Y:S01]  /*67c0*/  UISETP.NE.U32.AND UP1, UPT, UR50, URZ, UPT ;  /* 0x000000ff3200728c */ /* 0x000fe2000bf25070 */
[----:B------:R-:W-:Y:S01]  /*67d0*/  ISETP.NE.AND.EX P4, PT, R83, RZ, PT, P4 ;  /* 0x000000ff5300720c */ /* 0x000fe20003f85340 */
[----:B------:R-:W-:Y:S01]  /*67e0*/  UPLOP3.LUT UP0, UPT, UPT, UPT, UPT, 0x40, 0x4 ;  /* 0x000000000004789c */ /* 0x000fe20003f0e870 */
[----:B------:R-:W-:Y:S01]  /*67f0*/  ISETP.NE.AND.EX P2, PT, RZ, UR49, PT, P2 ;  /* 0x00000031ff007c0c */ /* 0x000fe2000bf45320 */
[----:B------:R-:W-:Y:S01]  /*6800*/  UISETP.NE.AND.EX UP1, UPT, UR51, URZ, UPT, UP1 ;  /* 0x000000ff3300728c */ /* 0x000fe2000bf25310 */
[----:B------:R-:W-:Y:S04]  /*6810*/  PLOP3.LUT P1, PT, PT, PT, UP2, 0x80, 0x8 ;  /* 0x000000000008781c */ /* 0x000fe80003f2f028 */
[----:B------:R-:W-:Y:S06]  /*6820*/  @UP2 UPLOP3.LUT UP0, UPT, UPT, UPT, UP1, 0x80, 0x8 ;  /* 0x000000000008289c */ /* 0x000fec0003f0f010 */
[----:B------:R-:W-:Y:S01]  /*6830*/  PLOP3.LUT P0, PT, PT, PT, UP0, 0x80, 0x8 ;  /* 0x000000000008781c */ /* 0x000fe20003f0f008 */
[----:B------:R-:W-:Y:S01]  /*6840*/  @!UPT UIADD3 URZ, UPT, UPT, URZ, URZ, URZ ;  /* 0x000000fffffff290 */ /* 0x000fe2000fffe0ff */
[----:B------:R-:W-:Y:S11]  /*6850*/  BRA.U !UP1, `(.L_x_95) ;  /* 0x0000000109387547 */ /* 0x000ff6000b800000 */
[----:B------:R-:W-:Y:S01]  /*6860*/  UISETP.NE.U32.AND UP0, UPT, UR48, URZ, UPT ;  /* 0x000000ff3000728c */ /* 0x000fe2000bf05070 */
[----:B------:R-:W-:Y:S02]  /*6870*/  HFMA2 R0, -RZ, RZ, 0, 5.9604644775390625e-08 ;  /* 0x00000001ff007431 */ /* 0x000fe400000001ff */
[----:B------:R-:W-:Y:S01]  /*6880*/  IMAD.MOV.U32 R88, RZ, RZ, 0x1 ;  /* 0x00000001ff587424 */ /* 0x000fe200078e00ff */
[----:B------:R-:W-:Y:S06]  /*6890*/  UISETP.NE.AND.EX UP0, UPT, UR49, URZ, UPT, UP0 ;  /* 0x000000ff3100728c */ /* 0x000fec000bf05300 */
[----:B------:R-:W-:Y:S05]  /*68a0*/  PLOP3.LUT P3, PT, PT, PT, UP0, 0x80, 0x8 ;  /* 0x000000000008781c */ /* 0x000fea0003f6f008 */
[----:B------:R-:W1:Y:S01]  /*68b0*/  @UP0 LDCU.64 UR4, c[0x0][0xc88] ;  /* 0x00019100ff0407ac */ /* 0x000e620008000a00 */
[----:B------:R-:W-:Y:S07]  /*68c0*/  @UP0 UIMAD UR6, UR52, UR50, URZ ;  /* 0x00000032340602a4 */ /* 0x000fee000f8e02ff */
[----:B------:R-:W-:Y:S01]  /*68d0*/  @!P3 PRMT R88, R0, 0x7610, R88 ;  /* 0x000076100058b816 */ /* 0x000fe20000000058 */
[----:B-1----:R-:W-:Y:S06]  /*68e0*/  @UP0 UIMAD.WIDE UR4, UR6, 0x4, UR4 ;  /* 0x00000004060408a5 */ /* 0x002fec000f8e0204 */
[----:B------:R-:W-:Y:S01]  /*68f0*/  IMAD.U32 R2, RZ, RZ, UR4 ;  /* 0x00000004ff027e24 */ /* 0x000fe2000f8e00ff */
[----:B------:R-:W-:Y:S04]  /*6900*/  MOV R3, UR5 ;  /* 0x0000000500037c02 */ /* 0x000fe80008000f00 */
[----:B------:R-:W1:Y:S01]  /*6910*/  @!UP0 LDCU UR4, c[0x0][0xc80] ;  /* 0x00019000ff0487ac */ /* 0x000e620008000800 */
[----:B-----5:R2:W5:Y:S02]  /*6920*/  @P3 LDG.E R49, desc[UR56][R2.64] ;  /* 0x0000003802313981 */ /* 0x020564000c1e1900 */
[----:B-12---:R-:W-:Y:S02]  /*6930*/  @!P3 IMAD.U32 R49, RZ, RZ, UR4 ;  /* 0x00000004ff31be24 */ /* 0x006fe4000f8e00ff */
.L_x_95:
[----:B------:R-:W-:Y:S05]  /*6940*/  @!P4 BRA `(.L_x_96) ;  /* 0x000000000020c947 */ /* 0x000fea0003800000 */
[----:B------:R-:W-:Y:S04]  /*6950*/  ISETP.NE.U32.AND P3, PT, R80, RZ, PT ;  /* 0x000000ff5000720c */ /* 0x000fe80003f65070 */
[----:B------:R-:W-:Y:S11]  /*6960*/  ISETP.NE.AND.EX P3, PT, R81, RZ, PT, P3 ;  /* 0x000000ff5100720c */ /* 0x000ff60003f65330 */
[----:B------:R-:W-:Y:S02]  /*6970*/  @!UPT UIADD3 URZ, UPT, UPT, URZ, URZ, URZ ;  /* 0x000000fffffff290 */ /* 0x000fe4000fffe0ff */
[----:B------:R-:W1:Y:S01]  /*6980*/  @P3 LDC.64 R2, c[0x0][0xca8] ;  /* 0x00032a00ff023b82 */ /* 0x000e620000000a00 */
[----:B------:R-:W-:Y:S04]  /*6990*/  @P3 IMAD R0, R82, UR52, RZ ;  /* 0x0000003452003c24 */ /* 0x000fe8000f8e02ff */
[----:B-1----:R-:W-:Y:S05]  /*69a0*/  @P3 IMAD.WIDE R2, R0, 0x4, R2 ;  /* 0x0000000400023825 */ /* 0x002fea00078e0202 */
[----:B-----5:R1:W5:Y:S02]  /*69b0*/  @P3 LDG.E R47, desc[UR56][R2.64] ;  /* 0x00000038022f3981 */ /* 0x020364000c1e1900 */
[----:B-1----:R-:W2:Y:S02]  /*69c0*/  @!P3 LDC R47, c[0x0][0xca0] ;  /* 0x00032800ff2fbb82 */ /* 0x002ea40000000800 */
.L_x_96:
[----:B-----5:R-:W-:Y:S01]  /*69d0*/  FSETP.NEU.AND P3, PT, R49, RZ, PT ;  /* 0x000000ff3100720b */ /* 0x020fe20003f6d000 */
[----:B------:R-:W-:Y:S01]  /*69e0*/  ULOP3.LUT UR4, UR42, 0x1, URZ, 0x3c, !UPT ;  /* 0x000000012a047892 */ /* 0x000fe2000f8e3cff */
[----:B------:R-:W-:Y:S01]  /*69f0*/  SEL R4, RZ, 0xffffffff, P2 ;  /* 0xffffffffff047807 */ /* 0x000fe20001000000 */
[----:B------:R-:W-:Y:S01]  /*6a00*/  IMAD.U32 R72, RZ, RZ, UR36 ;  /* 0x00000024ff487e24 */ /* 0x000fe2000f8e00ff */
[----:B------:R-:W-:Y:S01]  /*6a10*/  @P1 LOP3.LUT P2, RZ, R88, 0xff, RZ, 0xc0, !PT ;  /* 0x000000ff58ff1812 */ /* 0x000fe2000784c0ff */
[----:B------:R-:W-:Y:S01]  /*6a20*/  IMAD.SHL.U32 R106, R94, 0x10, RZ ;  /* 0x000000105e6a7824 */ /* 0x000fe200078e00ff */
[----:B------:R-:W-:Y:S01]  /*6a30*/  @P1 SEL R0, RZ, 0xffffffff, P3 ;  /* 0xffffffffff001807 */ /* 0x000fe20001800000 */
[----:B------:R-:W-:Y:S01]  /*6a40*/  IMAD.U32 R107, RZ, RZ, UR4 ;  /* 0x00000004ff6b7e24 */ /* 0x000fe2000f8e00ff */
[----:B------:R-:W-:Y:S01]  /*6a50*/  LEA R73, R45, UR37, 0x3 ;  /* 0x000000252d497c11 */ /* 0x000fe2000f8e18ff */
[----:B------:R-:W-:Y:S01]  /*6a60*/  IMAD.SHL.U32 R72, R72, 0x2000, RZ ;  /* 0x0000200048487824 */ /* 0x000fe200078e00ff */
[----:B------:R-:W-:Y:S01]  /*6a70*/  @P0 SEL R0, R4, R0, !P2 ;  /* 0x0000000004000207 */ /* 0x000fe20005000000 */
[----:B------:R-:W-:Y:S01]  /*6a80*/  IMAD.SHL.U32 R105, R93, 0x10, RZ ;  /* 0x000000105d697824 */ /* 0x000fe200078e00ff */
[----:B------:R-:W-:Y:S01]  /*6a90*/  PLOP3.LUT P2, PT, PT, PT, UP1, 0x80, 0x8 ;  /* 0x000000000008781c */ /* 0x000fe20003f4f018 */
[----:B------:R-:W-:Y:S01]  /*6aa0*/  IMAD.IADD R67, R99, 0x1, R72 ;  /* 0x0000000163437824 */ /* 0x000fe200078e0248 */
[----:B------:R-:W-:Y:S01]  /*6ab0*/  @P1 LOP3.LUT R0, R0, 0x1, RZ, 0xc0, !PT ;  /* 0x0000000100001812 */ /* 0x000fe200078ec0ff */
[----:B------:R-:W-:Y:S01]  /*6ac0*/  BSSY B1, `(.L_x_97) ;  /* 0x0000039000017945 */ /* 0x000fe20003800000 */
[----:B------:R-:W-:Y:S01]  /*6ad0*/  LOP3.LUT P4, R102, R88, 0xff, RZ, 0xc0, !PT ;  /* 0x000000ff58667812 */ /* 0x000fe2000788c0ff */
[----:B------:R-:W-:Y:S01]  /*6ae0*/  IMAD.IADD R66, R67, 0x1, R106 ;  /* 0x0000000143427824 */ /* 0x000fe200078e026a */
[----:B------:R-:W-:Y:S01]  /*6af0*/  ISETP.NE.U32.OR P5, PT, R0, 0x1, !P1 ;  /* 0x000000010000780c */ /* 0x000fe20004fa5470 */
[----:B------:R-:W-:Y:S01]  /*6b00*/  IMAD.U32 R0, RZ, RZ, UR36 ;  /* 0x00000024ff007e24 */ /* 0x000fe2000f8e00ff */
[----:B------:R-:W-:Y:S01]  /*6b10*/  SEL R3, RZ, 0xffffffff, P3 ;  /* 0xffffffffff037807 */ /* 0x000fe20001800000 */
[----:B------:R-:W-:Y:S01]  /*6b20*/  IMAD.MOV.U32 R75, RZ, RZ, 0x1 ;  /* 0x00000001ff4b7424 */ /* 0x000fe200078e00ff */
[----:B------:R-:W-:Y:S01]  /*6b30*/  P2R R104, PR, RZ, 0x20 ;  /* 0x00000020ff687803 */ /* 0x000fe20000000000 */
[----:B------:R-:W-:Y:S01]  /*6b40*/  IMAD R48, R45, 0x40, R46 ;  /* 0x000000402d307824 */ /* 0x000fe200078e022e */
[----:B------:R-:W-:Y:S01]  /*6b50*/  LEA R0, R0, UR37, 0x3 ;  /* 0x0000002500007c11 */ /* 0x000fe2000f8e18ff */
[----:B------:R-:W-:Y:S01]  /*6b60*/  IMAD.U32 R74, RZ, RZ, UR36 ;  /* 0x00000024ff4a7e24 */ /* 0x000fe2000f8e00ff */
[----:B------:R-:W-:Y:S02]  /*6b70*/  @P2 SEL R3, R4, R3, !P4 ;  /* 0x0000000304032207 */ /* 0x000fe40006000000 */
[----:B------:R-:W-:Y:S02]  /*6b80*/  CS2R R78, SRZ ;  /* 0x00000000004e7805 */ /* 0x000fe4000001ff00 */
[----:B------:R-:W-:Y:S02]  /*6b90*/  CS2R R76, SRZ ;  /* 0x00000000004c7805 */ /* 0x000fe4000001ff00 */
[----:B------:R-:W-:Y:S02]  /*6ba0*/  CS2R R70, SRZ ;  /* 0x0000000000467805 */ /* 0x000fe4000001ff00 */
[----:B------:R-:W-:Y:S02]  /*6bb0*/  LOP3.LUT R3, R3, 0x1, RZ, 0xc0, !PT ;  /* 0x0000000103037812 */ /* 0x000fe400078ec0ff */
[----:B------:R-:W-:Y:S02]  /*6bc0*/  CS2R R68, SRZ ;  /* 0x0000000000447805 */ /* 0x000fe4000001ff00 */
[----:B------:R-:W-:Y:S02]  /*6bd0*/  @P5 SHF.L.U32 R2, R107, 0x1f, RZ ;  /* 0x0000001f6b025819 */ /* 0x000fe400000006ff */
[----:B------:R-:W-:Y:S02]  /*6be0*/  CS2R R62, SRZ ;  /* 0x00000000003e7805 */ /* 0x000fe4000001ff00 */
[----:B------:R-:W-:Y:S02]  /*6bf0*/  ISETP.NE.U32.AND P2, PT, R3, 0x1, PT ;  /* 0x000000010300780c */ /* 0x000fe40003f45070 */
[----:B------:R-:W-:Y:S01]  /*6c00*/  CS2R R60, SRZ ;  /* 0x00000000003c7805 */ /* 0x000fe2000001ff00 */
[----:B------:R1:W3:Y:S01]  /*6c10*/  @P5 SYNCS.PHASECHK.TRANS64.TRYWAIT P1, [R0+URZ+0x40], R2 ;  /* 0x00004002000055a7 */ /* 0x0002e200080211ff */
[----:B------:R-:W-:Y:S02]  /*6c20*/  CS2R R58, SRZ ;  /* 0x00000000003a7805 */ /* 0x000fe4000001ff00 */
[----:B------:R-:W-:Y:S02]  /*6c30*/  P2R R108, PR, RZ, 0x4 ;  /* 0x00000004ff6c7803 */ /* 0x000fe40000000000 */
[----:B------:R-:W-:Y:S01]  /*6c40*/  CS2R R56, SRZ ;  /* 0x0000000000387805 */ /* 0x000fe2000001ff00 */
[----:B------:R-:W-:Y:S02]  /*6c50*/  IMAD.IADD R65, R67, 0x1, R105 ;  /* 0x0000000143417824 */ /* 0x000fe400078e0269 */
[----:B------:R-:W-:Y:S01]  /*6c60*/  IMAD.IADD R64, R98, 0x1, R66 ;  /* 0x0000000162407824 */ /* 0x000fe200078e0242 */
[----:B-1----:R-:W-:Y:S04]  /*6c70*/  SHF.L.U32 R2, R97, 0x1f, RZ ;  /* 0x0000001f61027819 */ /* 0x002fe800000006ff */
[----:B------:R1:W4:Y:S01]  /*6c80*/  SYNCS.PHASECHK.TRANS64.TRYWAIT P0, [R73+URZ+0xa0], R2 ;  /* 0x0000a002490075a7 */ /* 0x00032200080011ff */
[----:B---3--:R-:W-:Y:S01]  /*6c90*/  @P5 SEL R75, RZ, 0x1, !P1 ;  /* 0x00000001ff4b5807 */ /* 0x008fe20004800000 */
[----:B-1----:R-:W-:Y:S06]  /*6ca0*/  @!P5 BRA `(.L_x_98) ;  /* 0x000000000068d947 */ /* 0x002fec0003800000 */
[----:B------:R-:W-:Y:S01]  /*6cb0*/  ISETP.NE.AND P1, PT, R75, RZ, PT ;  /* 0x000000ff4b00720c */ /* 0x000fe20003f25270 */
[----:B------:R-:W-:Y:S01]  /*6cc0*/  BSSY B0, `(.L_x_99) ;  /* 0x000000d000007945 */ /* 0x000fe20003800000 */
[----:B------:R-:W-:Y:S02]  /*6cd0*/  CS2R R58, SRZ ;  /* 0x00000000003a7805 */ /* 0x000fe4000001ff00 */
[----:B------:R-:W-:Y:S02]  /*6ce0*/  CS2R R56, SRZ ;  /* 0x0000000000387805 */ /* 0x000fe4000001ff00 */
[----:B------:R-:W-:Y:S02]  /*6cf0*/  CS2R R62, SRZ ;  /* 0x00000000003e7805 */ /* 0x000fe4000001ff00 */
[----:B------:R-:W-:Y:S02]  /*6d00*/  CS2R R60, SRZ ;  /* 0x00000000003c7805 */ /* 0x000fe4000001ff00 */
[----:B------:R-:W-:Y:S02]  /*6d10*/  CS2R R70, SRZ ;  /* 0x0000000000467805 */ /* 0x000fe4000001ff00 */
[----:B------:R-:W-:Y:S02]  /*6d20*/  CS2R R68, SRZ ;  /* 0x0000000000447805 */ /* 0x000fe4000001ff00 */
[----:B------:R-:W-:Y:S02]  /*6d30*/  CS2R R78, SRZ ;  /* 0x00000000004e7805 */ /* 0x000fe4000001ff00 */
[----:B------:R-:W-:Y:S01]  /*6d40*/  CS2R R76, SRZ ;  /* 0x00000000004c7805 */ /* 0x000fe2000001ff00 */
[----:B------:R-:W-:Y:S06]  /*6d50*/  @P1 BRA `(.L_x_100) ;  /* 0x00000000000c1947 */ /* 0x000fec0003800000 */
[----:B------:R-:W-:Y:S04]  /*6d60*/  SHF.L.U32 R3, R107, 0x1f, RZ ;  /* 0x0000001f6b037819 */ /* 0x000fe800000006ff */
[----:B------:R-:W1:Y:S02]  /*6d70*/  SYNCS.PHASECHK.TRANS64.TRYWAIT P1, [R0+URZ+0x40], R3 ;  /* 0x00004003000075a7 */ /* 0x000e6400080211ff */
[----:B-1----:R-:W-:Y:S05]  /*6d80*/  @!P1 BRA `(.L_x_101) ;  /* 0x0000002400209947 */ /* 0x002fea0003800000 */
.L_x_100:
[----:B------:R-:W-:Y:S05]  /*6d90*/  BSYNC B0 ;  /* 0x0000000000007941 */ /* 0x000fea0003800000 */
.L_x_99:
[----:B------:R-:W-:Y:S01]  /*6da0*/  ISETP.NE.AND P1, PT, R108, RZ, PT ;  /* 0x000000ff6c00720c */ /* 0x000fe20003f25270 */
[----:B------:R-:W-:Y:S04]  /*6db0*/  UIADD3 UR4, UPT, UPT, UR36, 0x1, URZ ;  /* 0x0000000124047890 */ /* 0x000fe8000fffe0ff */
[----:B------:R-:W-:Y:S04]  /*6dc0*/  UISETP.NE.AND UP0, UPT, UR4, 0x3, UPT ;  /* 0x000000030400788c */ /* 0x000fe8000bf05270 */
[----:B------:R-:W-:Y:S02]  /*6dd0*/  USEL UR5, URZ, 0x1, UP0 ;  /* 0x00000001ff057887 */ /* 0x000fe40008000000 */
[----:B------:R-:W-:Y:S02]  /*6de0*/  USEL UR4, UR4, URZ, UP0 ;  /* 0x000000ff04047287 */ /* 0x000fe40008000000 */
[----:B------:R3:W1:Y:S02]  /*6df0*/  @P1 LDS.128 R56, [R67] ;  /* 0x0000000043381984 */ /* 0x0006640000000c00 */
[----:B------:R-:W-:Y:S02]  /*6e00*/  LOP3.LUT R107, R107, UR5, RZ, 0x3c, !PT ;  /* 0x000000056b6b7c12 */ /* 0x000fe4000f8e3cff */
[----:B------:R3:W1:Y:S01]  /*6e10*/  @P1 LDS.128 R60, [R66+0x10] ;  /* 0x00001000423c1984 */ /* 0x0006620000000c00 */
[----:B------:R-:W-:Y:S03]  /*6e20*/  IMAD.U32 R74, RZ, RZ, UR4 ;  /* 0x00000004ff4a7e24 */ /* 0x000fe6000f8e00ff */
[----:B------:R3:W1:Y:S04]  /*6e30*/  @P1 LDS.128 R68, [R65+0x20] ;  /* 0x0000200041441984 */ /* 0x0006680000000c00 */
[----:B------:R3:W1:Y:S02]  /*6e40*/  @P1 LDS.128 R76, [R64+0x10] ;  /* 0x00001000404c1984 */ /* 0x0006640000000c00 */
.L_x_98:
[----:B------:R-:W-:Y:S05]  /*6e50*/  BSYNC B1 ;  /* 0x0000000000017941 */ /* 0x000fea0003800000 */
.L_x_97:
[----:B-1----:R-:W-:Y:S04]  /*6e60*/  SHF.R.U32.HI R0, RZ, 0x15, R48 ;  /* 0x00000015ff007819 */ /* 0x002fe80000011630 */
[----:B------:R-:W-:Y:S01]  /*6e70*/  LOP3.LUT P1, RZ, R0, 0x3, R92, 0x48, !PT ;  /* 0x0000000300ff7812 */ /* 0x000fe2000782485c */
[----:B------:R-:W-:Y:S01]  /*6e80*/  @!UPT UIADD3 URZ, UPT, UPT, URZ, URZ, URZ ;  /* 0x000000fffffff290 */ /* 0x000fe2000fffe0ff */
[----:B----4-:R-:W-:Y:S11]  /*6e90*/  @P0 BRA `(.L_x_102) ;  /* 0x0000000000080947 */ /* 0x010ff60003800000 */
[----:B------:R-:W1:Y:S02]  /*6ea0*/  SYNCS.PHASECHK.TRANS64.TRYWAIT P0, [R73+URZ+0xa0], R2 ;  /* 0x0000a002490075a7 */ /* 0x000e6400080011ff */
[----:B-1----:R-:W-:Y:S05]  /*6eb0*/  @!P0 BRA `(.L_x_103) ;  /* 0x0000002000e88947 */ /* 0x002fea0003800000 */
.L_x_102:
[----:B------:R-:W-:Y:S05]  /*6ec0*/  @!P1 BRA `(.L_x_104) ;  /* 0x0000000000409947 */ /* 0x000fea0003800000 */
[----:B------:R-:W4:Y:S01]  /*6ed0*/  LDCU.64 UR8, c[0x4][0x70] ;  /* 0x01000e00ff0877ac */ /* 0x000f220008000a00 */
[----:B------:R-:W-:Y:S01]  /*6ee0*/  MOV R3, 0x0 ;  /* 0x0000000000037802 */ /* 0x000fe20000000f00 */
[----:B------:R-:W-:Y:S02]  /*6ef0*/  HFMA2 R12, -RZ, RZ, 0, 5.9604644775390625e-08 ;  /* 0x00000001ff0c7431 */ /* 0x000fe400000001ff */
[----:B------:R-:W-:Y:S02]  /*6f00*/  IMAD.MOV.U32 R8, RZ, RZ, 0x192 ;  /* 0x00000192ff087424 */ /* 0x000fe400078e00ff */
[----:B------:R-:W-:Y:S01]  /*6f10*/  IMAD.MOV.U32 R13, RZ, RZ, RZ ;  /* 0x000000ffff0d7224 */ /* 0x000fe200078e00ff */
[----:B------:R-:W5:Y:S01]  /*6f20*/  LDCU.64 UR6, c[0x4][0x78] ;  /* 0x01000f00ff0677ac */ /* 0x000f620008000a00 */
[----:B-1----:R-:W1:Y:S01]  /*6f30*/  LDC.64 R2, c[0x4][R3] ;  /* 0x0100000003027b82 */ /* 0x002e620000000a00 */
[----:B------:R-:W2:Y:S01]  /*6f40*/  LDCU.64 UR4, c[0x4][0x10] ;  /* 0x01000200ff0477ac */ /* 0x000ea20008000a00 */
[----:B----4-:R-:W-:Y:S01]  /*6f50*/  MOV R5, UR9 ;  /* 0x0000000900057c02 */ /* 0x010fe20008000f00 */
[----:B------:R-:W-:Y:S01]  /*6f60*/  IMAD.U32 R4, RZ, RZ, UR8 ;  /* 0x00000008ff047e24 */ /* 0x000fe2000f8e00ff */
[----:B-----5:R-:W-:Y:S01]  /*6f70*/  MOV R7, UR7 ;  /* 0x0000000700077c02 */ /* 0x020fe20008000f00 */
[----:B------:R-:W-:Y:S01]  /*6f80*/  IMAD.U32 R6, RZ, RZ, UR6 ;  /* 0x00000006ff067e24 */ /* 0x000fe2000f8e00ff */
[----:B--2---:R-:W-:Y:S01]  /*6f90*/  MOV R11, UR5 ;  /* 0x00000005000b7c02 */ /* 0x004fe20008000f00 */
[----:B------:R-:W-:Y:S02]  /*6fa0*/  IMAD.U32 R10, RZ, RZ, UR4 ;  /* 0x00000004ff0a7e24 */ /* 0x000fe4000f8e00ff */
[----:B------:R-:W-:Y:S07]  /*6fb0*/  LEPC R20, `(.L_x_104) ;  /* 0x000000001014794e */ /* 0x000fee0000000000 */
[----:B-1-3--:R-:W-:Y:S05]  /*6fc0*/  CALL.ABS.NOINC R2 ;  /* 0x0000000002007343 */ /* 0x00afea0003c00000 */
.L_x_104:
[----:B------:R-:W-:Y:S01]  /*6fd0*/  SHF.L.U32 R50, R56, 0x10, RZ ;  /* 0x0000001038327819 */ /* 0x000fe200000006ff */
[----:B------:R-:W-:Y:S05]  /*6fe0*/  WARPSYNC.ALL ;  /* 0x0000000000007948 */ /* 0x000fea0003800000 */
[----:B------:R-:W-:Y:S01]  /*6ff0*/  R2UR UR4, R48 ;  /* 0x00000000300472ca */ /* 0x000fe200000e0000 */
[----:B------:R-:W-:Y:S01]  /*7000*/  BSSY.RECONVERGENT B0, `(.L_x_105) ;  /* 0x0000085000007945 */ /* 0x000fe20003800200 */
[----:B------:R-:W-:Y:S02]  /*7010*/  LOP3.LUT R51, R56, 0xffff0000, RZ, 0xc0, !PT ;  /* 0xffff000038337812 */ /* 0x000fe400078ec0ff */
[----:B------:R-:W-:Y:S02]  /*7020*/  SHF.L.U32 R52, R57, 0x10, RZ ;  /* 0x0000001039347819 */ /* 0x000fe400000006ff */
[----:B------:R-:W-:Y:S07]  /*7030*/  ISETP.NE.AND P0, PT, R100, RZ, PT ;  /* 0x000000ff6400720c */ /* 0x000fee0003f05270 */
[----:B------:R-:W2:Y:S02]  /*7040*/  LDTM.x32 R4, tmem[UR4] ;  /* 0x00000004000479ee */ /* 0x000ea400082c0000 */
[C---:B--2---:R-:W-:Y:S01]  /*7050*/  FMUL R0, R47.reuse, R4 ;  /* 0x000000042f007220 */ /* 0x044fe20000400000 */
[C---:B-1----:R-:W-:Y:S01]  /*7060*/  FMUL R2, R47.reuse, R5 ;  /* 0x000000052f027220 */ /* 0x042fe20000400000 */
[C---:B------:R-:W-:Y:S01]  /*7070*/  FMUL R4, R47.reuse, R8 ;  /* 0x000000082f047220 */ /* 0x040fe20000400000 */
[C---:B------:R-:W-:Y:S01]  /*7080*/  FMUL R3, R47.reuse, R6 ;  /* 0x000000062f037220 */ /* 0x040fe20000400000 */
[C---:B------:R-:W-:Y:S01]  /*7090*/  FMUL R5, R47.reuse, R9 ;  /* 0x000000092f057220 */ /* 0x040fe20000400000 */
[C---:B------:R-:W-:Y:S01]  /*70a0*/  FMUL R8, R47.reuse, R12 ;  /* 0x0000000c2f087220 */ /* 0x040fe20000400000 */
[C---:B------:R-:W-:Y:S01]  /*70b0*/  FMUL R6, R47.reuse, R10 ;  /* 0x0000000a2f067220 */ /* 0x040fe20000400000 */
[C---:B------:R-:W-:Y:S01]  /*70c0*/  FMUL R9, R47.reuse, R13 ;  /* 0x0000000d2f097220 */ /* 0x040fe20000400000 */
[----:B------:R-:W-:Y:S01]  /*70d0*/  FMUL R12, R47, R16 ;  /* 0x000000102f0c7220 */ /* 0x000fe20000400000 */
[----:B------:R-:W-:Y:S01]  /*70e0*/  FFMA R0, R49, R50, R0 ;  /* 0x0000003231007223 */ /* 0x000fe20000000000 */
[C---:B------:R-:W-:Y:S01]  /*70f0*/  FMUL R10, R47.reuse, R14 ;  /* 0x0000000e2f0a7220 */ /* 0x040fe20000400000 */
[C---:B------:R-:W-:Y:S01]  /*7100*/  FMUL R13, R47.reuse, R17 ;  /* 0x000000112f0d7220 */ /* 0x040fe20000400000 */
[----:B------:R-:W-:Y:S01]  /*7110*/  FMUL R16, R47, R20 ;  /* 0x000000142f107220 */ /* 0x000fe20000400000 */
[----:B------:R-:W-:Y:S01]  /*7120*/  FFMA R2, R49, R51, R2 ;  /* 0x0000003331027223 */ /* 0x000fe20000000002 */
[C---:B------:R-:W-:Y:S01]  /*7130*/  FMUL R14, R47.reuse, R18 ;  /* 0x000000122f0e7220 */ /* 0x040fe20000400000 */
[C---:B------:R-:W-:Y:S01]  /*7140*/  FMUL R17, R47.reuse, R21 ;  /* 0x000000152f117220 */ /* 0x040fe20000400000 */
[C---:B------:R-:W-:Y:S01]  /*7150*/  FMUL R20, R47.reuse, R24 ;  /* 0x000000182f147220 */ /* 0x040fe20000400000 */
[C---:B------:R-:W-:Y:S01]  /*7160*/  FMUL R18, R47.reuse, R22 ;  /* 0x000000162f127220 */ /* 0x040fe20000400000 */
[C---:B------:R-:W-:Y:S01]  /*7170*/  FMUL R21, R47.reuse, R25 ;  /* 0x000000192f157220 */ /* 0x040fe20000400000 */
[C---:B------:R-:W-:Y:S01]  /*7180*/  FMUL R24, R47.reuse, R28 ;  /* 0x0000001c2f187220 */ /* 0x040fe20000400000 */
[C---:B------:R-:W-:Y:S01]  /*7190*/  FMUL R22, R47.reuse, R26 ;  /* 0x0000001a2f167220 */ /* 0x040fe20000400000 */
[C---:B------:R-:W-:Y:S01]  /*71a0*/  FMUL R25, R47.reuse, R29 ;  /* 0x0000001d2f197220 */ /* 0x040fe20000400000 */
[----:B------:R-:W-:Y:S01]  /*71b0*/  FMUL R28, R47, R32 ;  /* 0x000000202f1c7220 */ /* 0x000fe20000400000 */
[----:B------:R-:W-:Y:S01]  /*71c0*/  LOP3.LUT R32, R57, 0xffff0000, RZ, 0xc0, !PT ;  /* 0xffff000039207812 */ /* 0x000fe200078ec0ff */
[C---:B------:R-:W-:Y:S01]  /*71d0*/  FMUL R26, R47.reuse, R30 ;  /* 0x0000001e2f1a7220 */ /* 0x040fe20000400000 */
[----:B------:R-:W-:Y:S01]  /*71e0*/  FMUL R29, R47, R33 ;  /* 0x000000212f1d7220 */ /* 0x000fe20000400000 */
[----:B------:R-:W-:Y:S01]  /*71f0*/  SHF.L.U32 R33, R58, 0x10, RZ ;  /* 0x000000103a217819 */ /* 0x000fe200000006ff */
[----:B------:R-:W-:Y:S01]  /*7200*/  FFMA R3, R49, R52, R3 ;  /* 0x0000003431037223 */ /* 0x000fe20000000003 */
[----:B------:R-:W-:Y:S01]  /*7210*/  F2FP.BF16.F32.PACK_AB R52, R2, R0 ;  /* 0x000000000234723e */ /* 0x000fe200000010ff */
[----:B------:R-:W-:Y:S01]  /*7220*/  FMUL R7, R47, R7 ;  /* 0x000000072f077220 */ /* 0x000fe20000400000 */
[----:B------:R-:W-:Y:S01]  /*7230*/  SHF.L.U32 R0, R59, 0x10, RZ ;  /* 0x000000103b007819 */ /* 0x000fe200000006ff */
[----:B------:R-:W-:Y:S01]  /*7240*/  FMUL R30, R47, R34 ;  /* 0x000000222f1e7220 */ /* 0x000fe20000400000 */
[----:B------:R-:W-:Y:S01]  /*7250*/  LOP3.LUT R34, R58, 0xffff0000, RZ, 0xc0, !PT ;  /* 0xffff00003a227812 */ /* 0x000fe200078ec0ff */
[----:B------:R-:W-:Y:S01]  /*7260*/  FFMA R7, R49, R32, R7 ;  /* 0x0000002031077223 */ /* 0x000fe20000000007 */
[----:B------:R-:W-:Y:S01]  /*7270*/  LOP3.LUT R2, R59, 0xffff0000, RZ, 0xc0, !PT ;  /* 0xffff00003b027812 */ /* 0x000fe200078ec0ff */
[----:B------:R-:W-:Y:S01]  /*7280*/  FFMA R4, R49, R33, R4 ;  /* 0x0000002131047223 */ /* 0x000fe20000000004 */
[----:B------:R-:W-:Y:S01]  /*7290*/  FMUL R11, R47, R11 ;  /* 0x0000000b2f0b7220 */ /* 0x000fe20000400000 */
[----:B------:R-:W-:Y:S01]  /*72a0*/  FFMA R5, R49, R34, R5 ;  /* 0x0000002231057223 */ /* 0x000fe20000000005 */
[----:B------:R-:W-:Y:S01]  /*72b0*/  F2FP.BF16.F32.PACK_AB R53, R7, R3 ;  /* 0x000000030735723e */ /* 0x000fe200000010ff */
[C---:B------:R-:W-:Y:S01]  /*72c0*/  FFMA R6, R49.reuse, R0, R6 ;  /* 0x0000000031067223 */ /* 0x040fe20000000006 */
[C---:B------:R-:W-:Y:S01]  /*72d0*/  SHF.L.U32 R0, R60.reuse, 0x10, RZ ;  /* 0x000000103c007819 */ /* 0x040fe200000006ff */
[----:B------:R-:W-:Y:S01]  /*72e0*/  FFMA R11, R49, R2, R11 ;  /* 0x00000002310b7223 */ /* 0x000fe2000000000b */
[----:B------:R-:W-:Y:S01]  /*72f0*/  LOP3.LUT R2, R60, 0xffff0000, RZ, 0xc0, !PT ;  /* 0xffff00003c027812 */ /* 0x000fe200078ec0ff */
[----:B------:R-:W-:Y:S01]  /*7300*/  FMUL R15, R47, R15 ;  /* 0x0000000f2f0f7220 */ /* 0x000fe20000400000 */
[----:B------:R-:W-:Y:S01]  /*7310*/  SHF.L.U32 R3, R61, 0x10, RZ ;  /* 0x000000103d037819 */ /* 0x000fe200000006ff */
[----:B------:R-:W-:Y:S01]  /*7320*/  FFMA R8, R49, R0, R8 ;  /* 0x0000000031087223 */ /* 0x000fe20000000008 */
[----:B------:R-:W-:Y:S01]  /*7330*/  LOP3.LUT R0, R61, 0xffff0000, RZ, 0xc0, !PT ;  /* 0xffff00003d007812 */ /* 0x000fe200078ec0ff */
[C---:B------:R-:W-:Y:S01]  /*7340*/  FFMA R9, R49.reuse, R2, R9 ;  /* 0x0000000231097223 */ /* 0x040fe20000000009 */
[C---:B------:R-:W-:Y:S01]  /*7350*/  SHF.L.U32 R2, R62.reuse, 0x10, RZ ;  /* 0x000000103e027819 */ /* 0x040fe200000006ff */
[----:B------:R-:W-:Y:S01]  /*7360*/  FFMA R10, R49, R3, R10 ;  /* 0x00000003310a7223 */ /* 0x000fe2000000000a */
[----:B------:R-:W-:Y:S01]  /*7370*/  SHF.L.U32 R3, R63, 0x10, RZ ;  /* 0x000000103f037819 */ /* 0x000fe200000006ff */
[C---:B------:R-:W-:Y:S01]  /*7380*/  FFMA R15, R49.reuse, R0, R15 ;  /* 0x00000000310f7223 */ /* 0x040fe2000000000f */
[----:B------:R-:W-:Y:S01]  /*7390*/  LOP3.LUT R0, R62, 0xffff0000, RZ, 0xc0, !PT ;  /* 0xffff00003e007812 */ /* 0x000fe200078ec0ff */
[----:B------:R-:W-:Y:S01]  /*73a0*/  FFMA R12, R49, R2, R12 ;  /* 0x00000002310c7223 */ /* 0x000fe2000000000c */
[C---:B------:R-:W-:Y:S01]  /*73b0*/  SHF.L.U32 R2, R68.reuse, 0x10, RZ ;  /* 0x0000001044027819 */ /* 0x040fe200000006ff */
[----:B------:R-:W-:Y:S01]  /*73c0*/  FMUL R19, R47, R19 ;  /* 0x000000132f137220 */ /* 0x000fe20000400000 */
[----:B------:R-:W-:Y:S01]  /*73d0*/  F2FP.BF16.F32.PACK_AB R54, R5, R4 ;  /* 0x000000040536723e */ /* 0x000fe200000010ff */
[----:B------:R-:W-:Y:S01]  /*73e0*/  FFMA R13, R49, R0, R13 ;  /* 0x00000000310d7223 */ /* 0x000fe2000000000d */
[----:B------:R-:W-:Y:S01]  /*73f0*/  LOP3.LUT R0, R63, 0xffff0000, RZ, 0xc0, !PT ;  /* 0xffff00003f007812 */ /* 0x000fe200078ec0ff */
[----:B------:R-:W-:Y:S01]  /*7400*/  FFMA R14, R49, R3, R14 ;  /* 0x00000003310e7223 */ /* 0x000fe2000000000e */
[----:B------:R-:W-:Y:S01]  /*7410*/  LOP3.LUT R3, R68, 0xffff0000, RZ, 0xc0, !PT ;  /* 0xffff000044037812 */ /* 0x000fe200078ec0ff */
[----:B------:R-:W-:Y:S01]  /*7420*/  FMUL R23, R47, R23 ;  /* 0x000000172f177220 */ /* 0x000fe20000400000 */
[----:B------:R-:W-:Y:S01]  /*7430*/  F2FP.BF16.F32.PACK_AB R55, R11, R6 ;  /* 0x000000060b37723e */ /* 0x000fe200000010ff */
[----:B------:R-:W-:Y:S01]  /*7440*/  FFMA R19, R49, R0, R19 ;  /* 0x0000000031137223 */ /* 0x000fe20000000013 */
[----:B------:R-:W-:Y:S01]  /*7450*/  SHF.L.U32 R0, R69, 0x10, RZ ;  /* 0x0000001045007819 */ /* 0x000fe200000006ff */
[----:B------:R-:W-:Y:S01]  /*7460*/  FFMA R16, R49, R2, R16 ;  /* 0x0000000231107223 */ /* 0x000fe20000000010 */
[----:B------:R-:W-:Y:S01]  /*7470*/  LOP3.LUT R2, R69, 0xffff0000, RZ, 0xc0, !PT ;  /* 0xffff000045027812 */ /* 0x000fe200078ec0ff */
[----:B------:R-:W-:Y:S01]  /*7480*/  FFMA R17, R49, R3, R17 ;  /* 0x0000000331117223 */ /* 0x000fe20000000011 */
[----:B------:R-:W-:Y:S01]  /*7490*/  SHF.L.U32 R3, R71, 0x10, RZ ;  /* 0x0000001047037819 */ /* 0x000fe200000006ff */
[----:B------:R-:W-:Y:S01]  /*74a0*/  FFMA R18, R49, R0, R18 ;  /* 0x0000000031127223 */ /* 0x000fe20000000012 */
[C---:B------:R-:W-:Y:S01]  /*74b0*/  SHF.L.U32 R0, R70.reuse, 0x10, RZ ;  /* 0x0000001046007819 */ /* 0x040fe200000006ff */
[----:B------:R1:W-:Y:S01]  /*74c0*/  STS.128 [R67], R52 ;  /* 0x0000003443007388 */ /* 0x0003e20000000c00 */
[----:B------:R-:W-:Y:S01]  /*74d0*/  F2FP.BF16.F32.PACK_AB R8, R9, R8 ;  /* 0x000000080908723e */ /* 0x000fe200000010ff */
[C---:B------:R-:W-:Y:S01]  /*74e0*/  FFMA R23, R49.reuse, R2, R23 ;  /* 0x0000000231177223 */ /* 0x040fe20000000017 */
[----:B------:R-:W-:Y:S01]  /*74f0*/  LOP3.LUT R2, R70, 0xffff0000, RZ, 0xc0, !PT ;  /* 0xffff000046027812 */ /* 0x000fe200078ec0ff */
[----:B------:R-:W-:Y:S01]  /*7500*/  FFMA R20, R49, R0, R20 ;  /* 0x0000000031147223 */ /* 0x000fe20000000014 */
[----:B------:R-:W-:Y:S01]  /*7510*/  LOP3.LUT R0, R71, 0xffff0000, RZ, 0xc0, !PT ;  /* 0xffff000047007812 */ /* 0x000fe200078ec0ff */
[----:B------:R-:W-:Y:S01]  /*7520*/  FMUL R27, R47, R27 ;  /* 0x0000001b2f1b7220 */ /* 0x000fe20000400000 */
[----:B------:R-:W-:Y:S01]  /*7530*/  F2FP.BF16.F32.PACK_AB R9, R15, R10 ;  /* 0x0000000a0f09723e */ /* 0x000fe200000010ff */
[C---:B------:R-:W-:Y:S01]  /*7540*/  FFMA R21, R49.reuse, R2, R21 ;  /* 0x0000000231157223 */ /* 0x040fe20000000015 */
[C---:B------:R-:W-:Y:S01]  /*7550*/  FFMA R22, R49.reuse, R3, R22 ;  /* 0x0000000331167223 */ /* 0x040fe20000000016 */
[----:B------:R-:W-:Y:S01]  /*7560*/  FFMA R27, R49, R0, R27 ;  /* 0x00000000311b7223 */ /* 0x000fe2000000001b */
[C---:B------:R-:W-:Y:S01]  /*7570*/  SHF.L.U32 R2, R76.reuse, 0x10, RZ ;  /* 0x000000104c027819 */ /* 0x040fe200000006ff */
[C---:B------:R-:W-:Y:S01]  /*7580*/  FMUL R31, R47.reuse, R31 ;  /* 0x0000001f2f1f7220 */ /* 0x040fe20000400000 */
[----:B------:R-:W-:Y:S01]  /*7590*/  LOP3.LUT R0, R76, 0xffff0000, RZ, 0xc0, !PT ;  /* 0xffff00004c007812 */ /* 0x000fe200078ec0ff */
[----:B------:R-:W-:Y:S01]  /*75a0*/  FMUL R35, R47, R35 ;  /* 0x000000232f237220 */ /* 0x000fe20000400000 */
[----:B------:R-:W-:Y:S01]  /*75b0*/  SHF.L.U32 R3, R77, 0x10, RZ ;  /* 0x000000104d037819 */ /* 0x000fe200000006ff */
[----:B------:R-:W-:Y:S01]  /*75c0*/  FFMA R24, R49, R2, R24 ;  /* 0x0000000231187223 */ /* 0x000fe20000000018 */
[----:B------:R-:W-:Y:S01]  /*75d0*/  F2FP.BF16.F32.PACK_AB R10, R13, R12 ;  /* 0x0000000c0d0a723e */ /* 0x000fe200000010ff */
[----:B------:R-:W-:Y:S01]  /*75e0*/  FFMA R25, R49, R0, R25 ;  /* 0x0000000031197223 */ /* 0x000fe20000000019 */
[----:B------:R-:W-:Y:S01]  /*75f0*/  F2FP.BF16.F32.PACK_AB R11, R19, R14 ;  /* 0x0000000e130b723e */ /* 0x000fe200000010ff */
[----:B------:R-:W-:Y:S01]  /*7600*/  FFMA R26, R49, R3, R26 ;  /* 0x00000003311a7223 */ /* 0x000fe2000000001a */
[----:B------:R-:W-:Y:S02]  /*7610*/  LOP3.LUT R0, R77, 0xffff0000, RZ, 0xc0, !PT ;  /* 0xffff00004d007812 */ /* 0x000fe400078ec0ff */
[C---:B------:R-:W-:Y:S01]  /*7620*/  SHF.L.U32 R2, R78.reuse, 0x10, RZ ;  /* 0x000000104e027819 */ /* 0x040fe200000006ff */
[----:B------:R1:W-:Y:S01]  /*7630*/  STS.128 [R66+0x10], R8 ;  /* 0x0000100842007388 */ /* 0x0003e20000000c00 */
[----:B------:R-:W-:Y:S01]  /*7640*/  LOP3.LUT R3, R78, 0xffff0000, RZ, 0xc0, !PT ;  /* 0xffff00004e037812 */ /* 0x000fe200078ec0ff */
[----:B------:R-:W-:Y:S01]  /*7650*/  FFMA R31, R49, R0, R31 ;  /* 0x00000000311f7223 */ /* 0x000fe2000000001f */
[----:B------:R-:W-:Y:S01]  /*7660*/  SHF.L.U32 R4, R79, 0x10, RZ ;  /* 0x000000104f047819 */ /* 0x000fe200000006ff */
[----:B------:R-:W-:Y:S01]  /*7670*/  FFMA R28, R49, R2, R28 ;  /* 0x00000002311c7223 */ /* 0x000fe2000000001c */
[----:B------:R-:W-:Y:S01]  /*7680*/  F2FP.BF16.F32.PACK_AB R16, R17, R16 ;  /* 0x000000101110723e */ /* 0x000fe200000010ff */
[----:B------:R-:W-:Y:S01]  /*7690*/  FFMA R29, R49, R3, R29 ;  /* 0x00000003311d7223 */ /* 0x000fe2000000001d */
[----:B------:R-:W-:Y:S01]  /*76a0*/  LOP3.LUT R5, R79, 0xffff0000, RZ, 0xc0, !PT ;  /* 0xffff00004f057812 */ /* 0x000fe200078ec0ff */
[----:B------:R-:W-:Y:S01]  /*76b0*/  FFMA R30, R49, R4, R30 ;  /* 0x00000004311e7223 */ /* 0x000fe2000000001e */
[----:B------:R-:W-:Y:S02]  /*76c0*/  F2FP.BF16.F32.PACK_AB R17, R23, R18 ;  /* 0x000000121711723e */ /* 0x000fe400000010ff */
[----:B------:R-:W-:Y:S01]  /*76d0*/  F2FP.BF16.F32.PACK_AB R18, R21, R20 ;  /* 0x000000141512723e */ /* 0x000fe200000010ff */
[----:B------:R-:W-:Y:S01]  /*76e0*/  FFMA R35, R49, R5, R35 ;  /* 0x0000000531237223 */ /* 0x000fe20000000023 */
[----:B------:R-:W-:Y:S02]  /*76f0*/  F2FP.BF16.F32.PACK_AB R19, R27, R22 ;  /* 0x000000161b13723e */ /* 0x000fe400000010ff */
[----:B------:R-:W-:Y:S02]  /*7700*/  F2FP.BF16.F32.PACK_AB R24, R25, R24 ;  /* 0x000000181918723e */ /* 0x000fe400000010ff */
[----:B------:R-:W-:Y:S01]  /*7710*/  F2FP.BF16.F32.PACK_AB R25, R31, R26 ;  /* 0x0000001a1f19723e */ /* 0x000fe200000010ff */
[----:B------:R1:W-:Y:S01]  /*7720*/  STS.128 [R65+0x20], R16 ;  /* 0x0000201041007388 */ /* 0x0003e20000000c00 */
[----:B------:R-:W-:Y:S02]  /*7730*/  F2FP.BF16.F32.PACK_AB R26, R29, R28 ;  /* 0x0000001c1d1a723e */ /* 0x000fe400000010ff */
[----:B------:R-:W-:Y:S05]  /*7740*/  F2FP.BF16.F32.PACK_AB R27, R35, R30 ;  /* 0x0000001e231b723e */ /* 0x000fea00000010ff */
[----:B------:R1:W-:Y:S01]  /*7750*/  STS.128 [R64+0x10], R24 ;  /* 0x0000101840007388 */ /* 0x0003e20000000c00 */
[----:B------:R-:W-:Y:S01]  /*7760*/  @!PT LDS RZ, [RZ] ;  /* 0x00000000fffff984 */ /* 0x000fe20000000800 */
[----:B------:R-:W-:Y:S01]  /*7770*/  @!PT LDS RZ, [RZ] ;  /* 0x00000000fffff984 */ /* 0x000fe20000000800 */
[----:B------:R-:W-:Y:S01]  /*7780*/  @!PT LDS RZ, [RZ] ;  /* 0x00000000fffff984 */ /* 0x000fe20000000800 */
[----:B------:R-:W-:Y:S01]  /*7790*/  @!PT LDS RZ, [RZ] ;  /* 0x00000000fffff984 */ /* 0x000fe20000000800 */
[----:B------:R2:W-:Y:S07]  /*77a0*/  MEMBAR.ALL.CTA ;  /* 0x0000000000007992 */ /* 0x0005ee0000008000 */
[----:B--2---:R-:W2:Y:S02]  /*77b0*/  FENCE.VIEW.ASYNC.S ;  /* 0x00000000000073c6 */ /* 0x004ea40000000000 */
[----:B--2---:R-:W-:Y:S06]  /*77c0*/  BAR.SYNC.DEFER_BLOCKING 0x1, 0x80 ;  /* 0x0042000000007b1d */ /* 0x004fec0000010000 */
[----:B------:R-:W-:Y:S05]  /*77d0*/  @P0 BRA `(.L_x_106) ;  /* 0x00000000001c0947 */ /* 0x000fea0003800000 */
[----:B------:R-:W-:Y:S01]  /*77e0*/  R2UR UR5, R72 ;  /* 0x00000000480572ca */ /* 0x000fe200000e0000 */
[----:B------:R-:W-:Y:S01]  /*77f0*/  UIADD3 UR4, UP0, UPT, UR54, 0xa80, URZ ;  /* 0x00000a8036047890 */ /* 0x000fe2000ff1e0ff */
[----:B------:R-:W-:Y:S11]  /*7800*/  UMOV UR47, UR52 ;  /* 0x00000034002f7c82 */ /* 0x000ff60008000000 */
[----:B------:R-:W-:Y:S02]  /*7810*/  UIADD3 UR44, UPT, UPT, UR37, 0x200, UR5 ;  /* 0x00000200252c7890 */ /* 0x000fe4000fffe005 */
[----:B------:R-:W-:Y:S09]  /*7820*/  UIADD3.X UR5, UPT, UPT, URZ, UR55, URZ, UP0, !UPT ;  /* 0x00000037ff057290 */ /* 0x000ff200087fe4ff */
[----:B------:R2:W-:Y:S02]  /*7830*/  UTMASTG.3D [UR44], [UR4] ;  /* 0x0000002c040073b5 */ /* 0x0005e40008010000 */
[----:B--2---:R0:W-:Y:S02]  /*7840*/  UTMACMDFLUSH ;  /* 0x00000000000079b7 */ /* 0x0041e40000000000 */
.L_x_106:
[----:B------:R-:W-:Y:S05]  /*7850*/  BSYNC.RECONVERGENT B0 ;  /* 0x0000000000007941 */ /* 0x000fea0003800200 */
.L_x_105:
[----:B------:R-:W-:Y:S01]  /*7860*/  UIADD3 UR38, UPT, UPT, UR36, 0x1, URZ ;  /* 0x0000000124267890 */ /* 0x000fe2000fffe0ff */
[----:B------:R-:W-:Y:S03]  /*7870*/  BSSY.RECONVERGENT B0, `(.L_x_107) ;  /* 0x0000005000007945 */ /* 0x000fe60003800200 */
[----:B------:R-:W-:Y:S04]  /*7880*/  UISETP.NE.AND UP0, UPT, UR38, 0x3, UPT ;  /* 0x000000032600788c */ /* 0x000fe8000bf05270 */
[----:B------:R-:W-:Y:S01]  /*7890*/  USEL UR39, UR38, URZ, UP0 ;  /* 0x000000ff26277287 */ /* 0x000fe20008000000 */
[----:B------:R-:W-:Y:S11]  /*78a0*/  @P0 BRA `(.L_x_108) ;  /* 0x0000000000040947 */ /* 0x000ff60003800000 */
[----:B------:R-:W-:Y:S04]  /*78b0*/  DEPBAR.LE SB0, 0x1 ;  /* 0x000080400000791a */ /* 0x000fe80000000000 */
.L_x_108:
[----:B------:R-:W-:Y:S05]  /*78c0*/  BSYNC.RECONVERGENT B0 ;  /* 0x0000000000007941 */ /* 0x000fea0003800200 */
.L_x_107:
[----:B------:R-:W-:Y:S01]  /*78d0*/  BAR.SYNC.DEFER_BLOCKING 0x1, 0x80 ;  /* 0x0042000000007b1d */ /* 0x000fe20000010000 */
[----:B------:R-:W-:Y:S01]  /*78e0*/  ISETP.NE.AND P1, PT, R104, RZ, PT ;  /* 0x000000ff6800720c */ /* 0x000fe20003f25270 */
[----:B------:R-:W-:Y:S01]  /*78f0*/  UISETP.NE.AND UP0, UPT, UR41, URZ, UPT ;  /* 0x000000ff2900728c */ /* 0x000fe2000bf05270 */
[----:B------:R-:W-:Y:S11]  /*7900*/  LEA R2, R74, UR37, 0x3 ;  /* 0x000000254a027c11 */ /* 0x000ff6000f8e18ff */
[----:B------:R-:W-:Y:S01]  /*7910*/  @P1 SHF.L.U32 R3, R107, 0x1f, RZ ;  /* 0x0000001f6b031819 */ /* 0x000fe200000006ff */
[----:B------:R-:W-:Y:S06]  /*7920*/  BRA.U !UP0, `(.L_x_109) ;  /* 0x0000000108247547 */ /* 0x000fec000b800000 */
[----:B------:R-:W-:Y:S01]  /*7930*/  IMAD.U32 R4, RZ, RZ, UR40 ;  /* 0x00000028ff047e24 */ /* 0x000fe2000f8e00ff */
[----:B------:R-:W-:Y:S01]  /*7940*/  MOV R0, UR58 ;  /* 0x0000003a00007c02 */ /* 0x000fe20008000f00 */
[----:B------:R-:W-:Y:S03]  /*7950*/  UIADD3 UR4, UPT, UPT, UR40, 0x1, URZ ;  /* 0x0000000128047890 */ /* 0x000fe6000fffe0ff */
[----:B------:R-:W-:Y:S01]  /*7960*/  @P1 LEA R4, R4, UR37, 0x3 ;  /* 0x0000002504041c11 */ /* 0x000fe2000f8e18ff */
[----:B------:R-:W-:Y:S04]  /*7970*/  UISETP.NE.AND UP0, UPT, UR4, 0x3, UPT ;  /* 0x000000030400788c */ /* 0x000fe8000bf05270 */
[----:B------:R-:W-:Y:S01]  /*7980*/  @P1 VIADD R4, R4, 0x58 ;  /* 0x0000005804041836 */ /* 0x000fe20000000000 */
[----:B------:R-:W-:Y:S04]  /*7990*/  USEL UR40, UR4, URZ, UP0 ;  /* 0x000000ff04287287 */ /* 0x000fe80008000000 */
[----:B------:R-:W-:Y:S04]  /*79a0*/  @P1 PRMT R0, R0, 0x654, R4 ;  /* 0x0000065400001816 */ /* 0x000fe80000000004 */
[----:B------:R2:W-:Y:S04]  /*79b0*/  @P1 SYNCS.ARRIVE.TRANS64.RED.A1T0 RZ, [R0+URZ], RZ ;  /* 0x000000ff00ff19a7 */ /* 0x0005e800081004ff */
.L_x_109:
[----:B------:R-:W4:Y:S01]  /*79c0*/  @P1 SYNCS.PHASECHK.TRANS64.TRYWAIT P0, [R2+URZ+0x40], R3 ;  /* 0x00004003020015a7 */ /* 0x000f2200080011ff */
[----:B------:R-:W-:Y:S01]  /*79d0*/  BSSY B1, `(.L_x_110) ;  /* 0x0000015000017945 */ /* 0x000fe20003800000 */
[----:B----4-:R-:W-:Y:S03]  /*79e0*/  @P1 SEL R75, RZ, 0x1, !P0 ;  /* 0x00000001ff4b1807 */ /* 0x010fe60004000000 */
[----:B------:R-:W-:Y:S05]  /*79f0*/  @!P1 BRA `(.L_x_111) ;  /* 0x0000000000489947 */ /* 0x000fea0003800000 */
[----:B------:R-:W-:Y:S01]  /*7a00*/  ISETP.NE.AND P1, PT, R108, RZ, PT ;  /* 0x000000ff6c00720c */ /* 0x000fe20003f25270 */
[----:B------:R-:W-:Y:S01]  /*7a10*/  BSSY B0, `(.L_x_112) ;  /* 0x000000a000007945 */ /* 0x000fe20003800000 */
[----:B------:R-:W-:Y:S11]  /*7a20*/  ISETP.NE.AND P0, PT, R75, RZ, PT ;  /* 0x000000ff4b00720c */ /* 0x000ff60003f05270 */
[----:B------:R-:W-:Y:S04]  /*7a30*/  @P1 IMAD R74, R74, 0x2000, R99 ;  /* 0x000020004a4a1824 */ /* 0x000fe800078e0263 */
[----:B------:R-:W-:Y:S01]  /*7a40*/  @P1 IMAD.IADD R4, R106, 0x1, R74 ;  /* 0x000000016a041824 */ /* 0x000fe200078e024a */
[----:B------:R-:W-:Y:S03]  /*7a50*/  @P1 IADD3 R3, PT, PT, R105, R74, RZ ;  /* 0x0000004a69031210 */ /* 0x000fe60007ffe0ff */
[----:B--2---:R-:W-:Y:S01]  /*7a60*/  @P1 IMAD.IADD R0, R98, 0x1, R4 ;  /* 0x0000000162001824 */ /* 0x004fe200078e0204 */
[----:B------:R-:W-:Y:S06]  /*7a70*/  @P0 BRA `(.L_x_113) ;  /* 0x00000000000c0947 */ /* 0x000fec0003800000 */
[----:B------:R-:W-:Y:S04]  /*7a80*/  SHF.L.U32 R107, R107, 0x1f, RZ ;  /* 0x0000001f6b6b7819 */ /* 0x000fe800000006ff */
[----:B------:R-:W2:Y:S02]  /*7a90*/  SYNCS.PHASECHK.TRANS64.TRYWAIT P0, [R2+URZ+0x40], R107 ;  /* 0x0000406b020075a7 */ /* 0x000ea400080011ff */
[----:B--2---:R-:W-:Y:S05]  /*7aa0*/  @!P0 BRA `(.L_x_114) ;  /* 0x0000001800008947 */ /* 0x004fea0003800000 */
.L_x_113:
[----:B------:R-:W-:Y:S05]  /*7ab0*/  BSYNC B0 ;  /* 0x0000000000007941 */ /* 0x000fea0003800000 */
.L_x_112:
[----:B------:R-:W-:Y:S11]  /*7ac0*/  ISETP.NE.AND P0, PT, R108, RZ, PT ;  /* 0x000000ff6c00720c */ /* 0x000ff60003f05270 */
[----:B------:R-:W-:Y:S02]  /*7ad0*/  @!UPT UIADD3 URZ, UPT, UPT, URZ, URZ, URZ ;  /* 0x000000fffffff290 */ /* 0x000fe4000fffe0ff */
[----:B------:R4:W1:Y:S04]  /*7ae0*/  @P0 LDS.128 R56, [R74] ;  /* 0x000000004a380984 */ /* 0x0008680000000c00 */
[----:B------:R4:W1:Y:S04]  /*7af0*/  @P0 LDS.128 R68, [R3+0x20] ;  /* 0x0000200003440984 */ /* 0x0008680000000c00 */
[----:B------:R4:W1:Y:S04]  /*7b00*/  @P0 LDS.128 R60, [R4+0x10] ;  /* 0x00001000043c0984 */ /* 0x0008680000000c00 */
[----:B------:R4:W1:Y:S02]  /*7b10*/  @P0 LDS.128 R76, [R0+0x10] ;  /* 0x00001000004c0984 */ /* 0x0008640000000c00 */
.L_x_111:
[----:B------:R-:W-:Y:S05]  /*7b20*/  BSYNC B1 ;  /* 0x0000000000017941 */ /* 0x000fea0003800000 */
.L_x_110:
[----:B--2-4-:R-:W-:Y:S05]  /*7b30*/  VIADD R0, R48, 0x20 ;  /* 0x0000002030007836 */ /* 0x014fea0000000000 */
[----:B------:R-:W-:Y:S04]  /*7b40*/  SHF.R.U32.HI R0, RZ, 0x15, R0 ;  /* 0x00000015ff007819 */ /* 0x000fe80000011600 */
[----:B------:R-:W-:Y:S11]  /*7b50*/  LOP3.LUT P0, RZ, R0, 0x3, R92, 0x48, !PT ;  /* 0x0000000300ff7812 */ /* 0x000ff6000780485c */
[----:B------:R-:W-:Y:S02]  /*7b60*/  @!UPT UIADD3 URZ, UPT, UPT, URZ, URZ, URZ ;  /* 0x000000fffffff290 */ /* 0x000fe4000fffe0ff */
[----:B------:R-:W-:Y:S05]  /*7b70*/  @!P0 BRA `(.L_x_115) ;  /* 0x0000000000408947 */ /* 0x000fea0003800000 */
[----:B------:R-:W2:Y:S01]  /*7b80*/  LDCU.64 UR8, c[0x4][0x70] ;  /* 0x01000e00ff0877ac */ /* 0x000ea20008000a00 */
[----:B------:R-:W-:Y:S01]  /*7b90*/  MOV R3, 0x0 ;  /* 0x0000000000037802 */ /* 0x000fe20000000f00 */
[----:B------:R-:W-:Y:S02]  /*7ba0*/  HFMA2 R12, -RZ, RZ, 0, 5.9604644775390625e-08 ;  /* 0x00000001ff0c7431 */ /* 0x000fe400000001ff */
[----:B-1----:R-:W-:Y:S02]  /*7bb0*/  IMAD.MOV.U32 R8, RZ, RZ, 0x192 ;  /* 0x00000192ff087424 */ /* 0x002fe400078e00ff */
[----:B------:R-:W-:Y:S01]  /*7bc0*/  IMAD.MOV.U32 R13, RZ, RZ, RZ ;  /* 0x000000ffff0d7224 */ /* 0x000fe200078e00ff */
[----:B------:R-:W1:Y:S01]  /*7bd0*/  LDCU.64 UR6, c[0x4][0x78] ;  /* 0x01000f00ff0677ac */ /* 0x000e620008000a00 */
[----:B------:R-:W4:Y:S01]  /*7be0*/  LDC.64 R2, c[0x4][R3] ;  /* 0x0100000003027b82 */ /* 0x000f220000000a00 */
[----:B------:R-:W5:Y:S01]  /*7bf0*/  LDCU.64 UR4, c[0x4][0x10] ;  /* 0x01000200ff0477ac */ /* 0x000f620008000a00 */
[----:B--2---:R-:W-:Y:S01]  /*7c00*/  MOV R5, UR9 ;  /* 0x0000000900057c02 */ /* 0x004fe20008000f00 */
[----:B------:R-:W-:Y:S01]  /*7c10*/  IMAD.U32 R4, RZ, RZ, UR8 ;  /* 0x00000008ff047e24 */ /* 0x000fe2000f8e00ff */
[----:B-1----:R-:W-:Y:S01]  /*7c20*/  MOV R7, UR7 ;  /* 0x0000000700077c02 */ /* 0x002fe20008000f00 */
[----:B------:R-:W-:Y:S01]  /*7c30*/  IMAD.U32 R6, RZ, RZ, UR6 ;  /* 0x00000006ff067e24 */ /* 0x000fe2000f8e00ff */
[----:B-----5:R-:W-:Y:S01]  /*7c40*/  MOV R11, UR5 ;  /* 0x00000005000b7c02 */ /* 0x020fe20008000f00 */
[----:B------:R-:W-:Y:S02]  /*7c50*/  IMAD.U32 R10, RZ, RZ, UR4 ;  /* 0x00000004ff0a7e24 */ /* 0x000fe4000f8e00ff */
[----:B------:R-:W-:Y:S07]  /*7c60*/  LEPC R20, `(.L_x_115) ;  /* 0x000000001014794e */ /* 0x000fee0000000000 */
[----:B---34-:R-:W-:Y:S05]  /*7c70*/  CALL.ABS.NOINC R2 ;  /* 0x0000000002007343 */ /* 0x018fea0003c00000 */
.L_x_115:
[----:B------:R-:W-:Y:S01]  /*7c80*/  ISETP.NE.AND P0, PT, R100, RZ, PT ;  /* 0x000000ff6400720c */ /* 0x000fe20003f05270 */
[----:B------:R-:W-:Y:S05]  /*7c90*/  WARPSYNC.ALL ;  /* 0x0000000000007948 */ /* 0x000fea0003800000 */
[----:B------:R-:W-:Y:S01]  /*7ca0*/  R2UR UR4, R48 ;  /* 0x00000000300472ca */ /* 0x000fe200000e0000 */
[----:B------:R-:W-:Y:S01]  /*7cb0*/  USHF.L.U32 UR6, UR39, 0xd, URZ ;  /* 0x0000000d27067899 */ /* 0x000fe200080006ff */
[----:B------:R-:W-:Y:S01]  /*7cc0*/  R2UR UR5, R73 ;  /* 0x00000000490572ca */ /* 0x000fe200000e0000 */
[----:B------:R-:W-:Y:S01]  /*7cd0*/  BSSY.RECONVERGENT B0, `(.L_x_116) ;  /* 0x000008e000007945 */ /* 0x000fe20003800200 */
[C---:B-1----:R-:W-:Y:S02]  /*7ce0*/  SHF.L.U32 R0, R56.reuse, 0x10, RZ ;  /* 0x0000001038007819 */ /* 0x042fe400000006ff */
[----:B------:R-:W-:Y:S02]  /*7cf0*/  LOP3.LUT R2, R56, 0xffff0000, RZ, 0xc0, !PT ;  /* 0xffff000038027812 */ /* 0x000fe400078ec0ff */
[C---:B------:R-:W-:Y:S02]  /*7d00*/  SHF.L.U32 R3, R57.reuse, 0x10, RZ ;  /* 0x0000001039037819 */ /* 0x040fe400000006ff */
[----:B------:R-:W-:Y:S02]  /*7d10*/  LOP3.LUT R48, R57, 0xffff0000, RZ, 0xc0, !PT ;  /* 0xffff000039307812 */ /* 0x000fe400078ec0ff */
[C---:B------:R-:W-:Y:S01]  /*7d20*/  SHF.L.U32 R50, R58.reuse, 0x10, RZ ;  /* 0x000000103a327819 */ /* 0x040fe200000006ff */
[----:B------:R-:W1:Y:S01]  /*7d30*/  LDTM.x32 R4, tmem[UR4+0x20] ;  /* 0x00002004000479ee */ /* 0x000e6200082c0000 */
[----:B------:R-:W-:Y:S01]  /*7d40*/  LOP3.LUT R51, R58, 0xffff0000, RZ, 0xc0, !PT ;  /* 0xffff00003a337812 */ /* 0x000fe200078ec0ff */
[----:B------:R-:W-:Y:S01]  /*7d50*/  NOP ;  /* 0x0000000000007918 */ /* 0x000fe20000000000 */
[C---:B------:R-:W-:Y:S01]  /*7d60*/  SHF.L.U32 R52, R59.reuse, 0x10, RZ ;  /* 0x000000103b347819 */ /* 0x040fe200000006ff */
[----:B------:R-:W-:Y:S01]  /*7d70*/  UIADD3 UR4, UPT, UPT, UR5, 0xb0, URZ ;  /* 0x000000b005047890 */ /* 0x000fe2000fffe0ff */
[----:B------:R-:W-:Y:S02]  /*7d80*/  LOP3.LUT R53, R59, 0xffff0000, RZ, 0xc0, !PT ;  /* 0xffff00003b357812 */ /* 0x000fe400078ec0ff */
[C---:B------:R-:W-:Y:S01]  /*7d90*/  SHF.L.U32 R54, R60.reuse, 0x10, RZ ;  /* 0x000000103c367819 */ /* 0x040fe200000006ff */
[----:B------:R-:W-:Y:S01]  /*7da0*/  UPRMT UR4, UR58, 0x654, UR4 ;  /* 0x000006543a047896 */ /* 0x000fe20008000004 */
[----:B------:R-:W-:Y:S02]  /*7db0*/  LOP3.LUT R55, R60, 0xffff0000, RZ, 0xc0, !PT ;  /* 0xffff00003c377812 */ /* 0x000fe400078ec0ff */
[C---:B------:R-:W-:Y:S02]  /*7dc0*/  SHF.L.U32 R56, R61.reuse, 0x10, RZ ;  /* 0x000000103d387819 */ /* 0x040fe400000006ff */
[----:B------:R-:W-:Y:S02]  /*7dd0*/  LOP3.LUT R57, R61, 0xffff0000, RZ, 0xc0, !PT ;  /* 0xffff00003d397812 */ /* 0x000fe400078ec0ff */
[C---:B------:R-:W-:Y:S02]  /*7de0*/  SHF.L.U32 R58, R62.reuse, 0x10, RZ ;  /* 0x000000103e3a7819 */ /* 0x040fe400000006ff */
[----:B------:R-:W-:Y:S01]  /*7df0*/  LOP3.LUT R59, R62, 0xffff0000, RZ, 0xc0, !PT ;  /* 0xffff00003e3b7812 */ /* 0x000fe200078ec0ff */
[----:B-1----:R-:W-:Y:S01]  /*7e00*/  SYNCS.ARRIVE.TRANS64.RED.A1T0 RZ, [UR4], RZ ;  /* 0x000000ffffff79a7 */ /* 0x002fe20008100404 */
[C---:B------:R-:W-:Y:S02]  /*7e10*/  SHF.L.U32 R60, R63.reuse, 0x10, RZ ;  /* 0x000000103f3c7819 */ /* 0x040fe400000006ff */
[----:B------:R-:W-:Y:S02]  /*7e20*/  LOP3.LUT R61, R63, 0xffff0000, RZ, 0xc0, !PT ;  /* 0xffff00003f3d7812 */ /* 0x000fe400078ec0ff */
[C---:B------:R-:W-:Y:S01]  /*7e30*/  SHF.L.U32 R62, R68.reuse, 0x10, RZ ;  /* 0x00000010443e7819 */ /* 0x040fe200000006ff */
[C---:B------:R-:W-:Y:S01]  /*7e40*/  FMUL R4, R47.reuse, R4 ;  /* 0x000000042f047220 */ /* 0x040fe20000400000 */
[----:B------:R-:W-:Y:S01]  /*7e50*/  LOP3.LUT R63, R68, 0xffff0000, RZ, 0xc0, !PT ;  /* 0xffff0000443f7812 */ /* 0x000fe200078ec0ff */
[----:B------:R-:W-:Y:S01]  /*7e60*/  FMUL R5, R47, R5 ;  /* 0x000000052f057220 */ /* 0x000fe20000400000 */
[----:B---3--:R-:W-:Y:S01]  /*7e70*/  SHF.L.U32 R64, R69, 0x10, RZ ;  /* 0x0000001045407819 */ /* 0x008fe200000006ff */
[----:B------:R-:W-:Y:S01]  /*7e80*/  FMUL R6, R47, R6 ;  /* 0x000000062f067220 */ /* 0x000fe20000400000 */
[----:B------:R-:W-:Y:S01]  /*7e90*/  LOP3.LUT R65, R69, 0xffff0000, RZ, 0xc0, !PT ;  /* 0xffff000045417812 */ /* 0x000fe200078ec0ff */
[----:B------:R-:W-:Y:S01]  /*7ea0*/  FMUL R7, R47, R7 ;  /* 0x000000072f077220 */ /* 0x000fe20000400000 */
[----:B------:R-:W-:Y:S01]  /*7eb0*/  SHF.L.U32 R66, R70, 0x10, RZ ;  /* 0x0000001046427819 */ /* 0x000fe200000006ff */
[----:B------:R-:W-:Y:S01]  /*7ec0*/  FFMA R4, R49, R0, R4 ;  /* 0x0000000031047223 */ /* 0x000fe20000000004 */
[C---:B------:R-:W-:Y:S01]  /*7ed0*/  SHF.L.U32 R74, R78.reuse, 0x10, RZ ;  /* 0x000000104e4a7819 */ /* 0x040fe200000006ff */
[----:B------:R-:W-:Y:S01]  /*7ee0*/  FMUL R8, R47, R8 ;  /* 0x000000082f087220 */ /* 0x000fe20000400000 */
[----:B------:R-:W-:Y:S01]  /*7ef0*/  LOP3.LUT R75, R78, 0xffff0000, RZ, 0xc0, !PT ;  /* 0xffff00004e4b7812 */ /* 0x000fe200078ec0ff */
[C---:B------:R-:W-:Y:S01]  /*7f00*/  FFMA R5, R49.reuse, R2, R5 ;  /* 0x0000000231057223 */ /* 0x040fe20000000005 */
[----:B------:R-:W-:Y:S01]  /*7f10*/  LOP3.LUT R67, R70, 0xffff0000, RZ, 0xc0, !PT ;  /* 0xffff000046437812 */ /* 0x000fe200078ec0ff */
[C---:B------:R-:W-:Y:S01]  /*7f20*/  FFMA R6, R49.reuse, R3, R6 ;  /* 0x0000000331067223 */ /* 0x040fe20000000006 */
[----:B------:R-:W-:Y:S01]  /*7f30*/  FFMA R7, R49, R48, R7 ;  /* 0x0000003031077223 */ /* 0x000fe20000000007 */
[----:B------:R-:W-:Y:S01]  /*7f40*/  IADD3 R78, PT, PT, R99, UR6, RZ ;  /* 0x00000006634e7c10 */ /* 0x000fe2000fffe0ff */
[----:B------:R-:W-:Y:S01]  /*7f50*/  FFMA R8, R49, R50, R8 ;  /* 0x0000003231087223 */ /* 0x000fe20000000008 */
[----:B------:R-:W-:Y:S01]  /*7f60*/  F2FP.BF16.F32.PACK_AB R4, R5, R4 ;  /* 0x000000040504723e */ /* 0x000fe200000010ff */
[----:B------:R-:W-:Y:S01]  /*7f70*/  FMUL R9, R47, R9 ;  /* 0x000000092f097220 */ /* 0x000fe20000400000 */
[----:B------:R-:W-:Y:S01]  /*7f80*/  F2FP.BF16.F32.PACK_AB R5, R7, R6 ;  /* 0x000000060705723e */ /* 0x000fe200000010ff */
[----:B------:R-:W-:Y:S01]  /*7f90*/  FMUL R0, R47, R10 ;  /* 0x0000000a2f007220 */ /* 0x000fe20000400000 */
[-C--:B------:R-:W-:Y:S01]  /*7fa0*/  IADD3 R106, PT, PT, R106, R78.reuse, RZ ;  /* 0x0000004e6a6a7210 */ /* 0x080fe20007ffe0ff */
[----:B------:R-:W-:Y:S01]  /*7fb0*/  FFMA R9, R49, R51, R9 ;  /* 0x0000003331097223 */ /* 0x000fe20000000009 */
[----:B------:R-:W-:Y:S01]  /*7fc0*/  IADD3 R105, PT, PT, R105, R78, RZ ;  /* 0x0000004e69697210 */ /* 0x000fe20007ffe0ff */
[----:B------:R-:W-:Y:S01]  /*7fd0*/  FFMA R0, R49, R52, R0 ;  /* 0x0000003431007223 */ /* 0x000fe20000000000 */
[C---:B------:R-:W-:Y:S01]  /*7fe0*/  FMUL R2, R47.reuse, R11 ;  /* 0x0000000b2f027220 */ /* 0x040fe20000400000 */
[----:B------:R-:W-:Y:S01]  /*7ff0*/  FMUL R3, R47, R12 ;  /* 0x0000000c2f037220 */ /* 0x000fe20000400000 */
[----:B------:R-:W-:Y:S01]  /*8000*/  F2FP.BF16.F32.PACK_AB R6, R9, R8 ;  /* 0x000000080906723e */ /* 0x000fe200000010ff */
[----:B------:R-:W-:Y:S01]  /*8010*/  FMUL R10, R47, R13 ;  /* 0x0000000d2f0a7220 */ /* 0x000fe20000400000 */
[C---:B------:R-:W-:Y:S01]  /*8020*/  FFMA R2, R49.reuse, R53, R2 ;  /* 0x0000003531027223 */ /* 0x040fe20000000002 */
[----:B------:R-:W-:Y:S01]  /*8030*/  FFMA R3, R49, R54, R3 ;  /* 0x0000003631037223 */ /* 0x000fe20000000003 */
[----:B------:R-:W-:Y:S01]  /*8040*/  FMUL R11, R47, R14 ;  /* 0x0000000e2f0b7220 */ /* 0x000fe20000400000 */
[----:B------:R-:W-:Y:S01]  /*8050*/  FFMA R10, R49, R55, R10 ;  /* 0x00000037310a7223 */ /* 0x000fe2000000000a */
[C---:B------:R-:W-:Y:S01]  /*8060*/  FMUL R15, R47.reuse, R15 ;  /* 0x0000000f2f0f7220 */ /* 0x040fe20000400000 */
[C---:B------:R-:W-:Y:S01]  /*8070*/  FMUL R12, R47.reuse, R16 ;  /* 0x000000102f0c7220 */ /* 0x040fe20000400000 */
[----:B------:R-:W-:Y:S01]  /*8080*/  FMUL R13, R47, R17 ;  /* 0x000000112f0d7220 */ /* 0x000fe20000400000 */
[----:B------:R-:W-:Y:S01]  /*8090*/  FFMA R11, R49, R56, R11 ;  /* 0x00000038310b7223 */ /* 0x000fe2000000000b */
[----:B------:R-:W-:Y:S01]  /*80a0*/  FMUL R14, R47, R18 ;  /* 0x000000122f0e7220 */ /* 0x000fe20000400000 */
[----:B------:R-:W-:Y:S01]  /*80b0*/  FFMA R15, R49, R57, R15 ;  /* 0x00000039310f7223 */ /* 0x000fe2000000000f */
[----:B------:R-:W-:Y:S01]  /*80c0*/  FMUL R19, R47, R19 ;  /* 0x000000132f137220 */ /* 0x000fe20000400000 */
[----:B------:R-:W-:Y:S01]  /*80d0*/  F2FP.BF16.F32.PACK_AB R7, R2, R0 ;  /* 0x000000000207723e */ /* 0x000fe200000010ff */
[----:B------:R-:W-:Y:S01]  /*80e0*/  FFMA R12, R49, R58, R12 ;  /* 0x0000003a310c7223 */ /* 0x000fe2000000000c */
[----:B------:R-:W-:Y:S01]  /*80f0*/  FMUL R16, R47, R20 ;  /* 0x000000142f107220 */ /* 0x000fe20000400000 */
[----:B------:R-:W-:Y:S01]  /*8100*/  FFMA R13, R49, R59, R13 ;  /* 0x0000003b310d7223 */ /* 0x000fe2000000000d */
[----:B------:R-:W-:Y:S01]  /*8110*/  FMUL R17, R47, R21 ;  /* 0x000000152f117220 */ /* 0x000fe20000400000 */
[----:B------:R1:W-:Y:S01]  /*8120*/  STS.128 [R99+UR6], R4 ;  /* 0x0000000463007988 */ /* 0x0003e20008000c06 */
[----:B------:R-:W-:Y:S01]  /*8130*/  SHF.L.U32 R68, R71, 0x10, RZ ;  /* 0x0000001047447819 */ /* 0x000fe200000006ff */
[----:B------:R-:W-:Y:S01]  /*8140*/  FFMA R14, R49, R60, R14 ;  /* 0x0000003c310e7223 */ /* 0x000fe2000000000e */
[----:B------:R-:W-:Y:S01]  /*8150*/  LOP3.LUT R69, R71, 0xffff0000, RZ, 0xc0, !PT ;  /* 0xffff000047457812 */ /* 0x000fe200078ec0ff */
[----:B------:R-:W-:Y:S01]  /*8160*/  FMUL R18, R47, R22 ;  /* 0x000000162f127220 */ /* 0x000fe20000400000 */
[----:B------:R-:W-:Y:S01]  /*8170*/  SHF.L.U32 R70, R76, 0x10, RZ ;  /* 0x000000104c467819 */ /* 0x000fe200000006ff */
[----:B------:R-:W-:Y:S01]  /*8180*/  FFMA R19, R49, R61, R19 ;  /* 0x0000003d31137223 */ /* 0x000fe20000000013 */
[----:B------:R-:W-:Y:S01]  /*8190*/  FMUL R23, R47, R23 ;  /* 0x000000172f177220 */ /* 0x000fe20000400000 */
[----:B------:R-:W-:Y:S01]  /*81a0*/  FFMA R16, R49, R62, R16 ;  /* 0x0000003e31107223 */ /* 0x000fe20000000010 */
[----:B------:R-:W-:Y:S01]  /*81b0*/  FMUL R20, R47, R24 ;  /* 0x000000182f147220 */ /* 0x000fe20000400000 */
[----:B------:R-:W-:Y:S01]  /*81c0*/  FFMA R17, R49, R63, R17 ;  /* 0x0000003f31117223 */ /* 0x000fe20000000011 */
[----:B------:R-:W-:Y:S01]  /*81d0*/  FMUL R21, R47, R25 ;  /* 0x000000192f157220 */ /* 0x000fe20000400000 */
[----:B------:R-:W-:Y:S01]  /*81e0*/  FFMA R18, R49, R64, R18 ;  /* 0x0000004031127223 */ /* 0x000fe20000000012 */
[----:B------:R-:W-:Y:S01]  /*81f0*/  FMUL R22, R47, R26 ;  /* 0x0000001a2f167220 */ /* 0x000fe20000400000 */
[----:B------:R-:W-:Y:S01]  /*8200*/  F2FP.BF16.F32.PACK_AB R8, R10, R3 ;  /* 0x000000030a08723e */ /* 0x000fe200000010ff */
[----:B------:R-:W-:Y:S01]  /*8210*/  FFMA R23, R49, R65, R23 ;  /* 0x0000004131177223 */ /* 0x000fe20000000017 */
[----:B------:R-:W-:Y:S01]  /*8220*/  F2FP.BF16.F32.PACK_AB R9, R15, R11 ;  /* 0x0000000b0f09723e */ /* 0x000fe200000010ff */
[----:B------:R-:W-:Y:S01]  /*8230*/  FMUL R27, R47, R27 ;  /* 0x0000001b2f1b7220 */ /* 0x000fe20000400000 */
[----:B------:R-:W-:Y:S01]  /*8240*/  F2FP.BF16.F32.PACK_AB R10, R13, R12 ;  /* 0x0000000c0d0a723e */ /* 0x000fe200000010ff */
[----:B------:R-:W-:Y:S01]  /*8250*/  FFMA R20, R49, R66, R20 ;  /* 0x0000004231147223 */ /* 0x000fe20000000014 */
[----:B------:R-:W-:Y:S01]  /*8260*/  F2FP.BF16.F32.PACK_AB R11, R19, R14 ;  /* 0x0000000e130b723e */ /* 0x000fe200000010ff */
[----:B------:R-:W-:Y:S01]  /*8270*/  FMUL R24, R47, R28 ;  /* 0x0000001c2f187220 */ /* 0x000fe20000400000 */
[----:B------:R-:W-:Y:S01]  /*8280*/  LOP3.LUT R71, R76, 0xffff0000, RZ, 0xc0, !PT ;  /* 0xffff00004c477812 */ /* 0x000fe200078ec0ff */
[----:B------:R-:W-:Y:S01]  /*8290*/  FFMA R21, R49, R67, R21 ;  /* 0x0000004331157223 */ /* 0x000fe20000000015 */
[----:B------:R-:W-:Y:S01]  /*82a0*/  SHF.L.U32 R72, R77, 0x10, RZ ;  /* 0x000000104d487819 */ /* 0x000fe200000006ff */
[----:B------:R1:W-:Y:S01]  /*82b0*/  STS.128 [R106+0x10], R8 ;  /* 0x000010086a007388 */ /* 0x0003e20000000c00 */
[----:B------:R-:W-:Y:S01]  /*82c0*/  FMUL R25, R47, R29 ;  /* 0x0000001d2f197220 */ /* 0x000fe20000400000 */
[----:B------:R-:W-:Y:S01]  /*82d0*/  FFMA R22, R49, R68, R22 ;  /* 0x0000004431167223 */ /* 0x000fe20000000016 */
[----:B------:R-:W-:Y:S01]  /*82e0*/  LOP3.LUT R73, R77, 0xffff0000, RZ, 0xc0, !PT ;  /* 0xffff00004d497812 */ /* 0x000fe200078ec0ff */
[----:B------:R-:W-:Y:S01]  /*82f0*/  FMUL R26, R47, R30 ;  /* 0x0000001e2f1a7220 */ /* 0x000fe20000400000 */
[----:B------:R-:W-:Y:S01]  /*8300*/  FFMA R27, R49, R69, R27 ;  /* 0x00000045311b7223 */ /* 0x000fe2000000001b */
[----:B------:R-:W-:Y:S01]  /*8310*/  FMUL R31, R47, R31 ;  /* 0x0000001f2f1f7220 */ /* 0x000fe20000400000 */
[----:B------:R-:W-:Y:S01]  /*8320*/  FFMA R24, R49, R70, R24 ;  /* 0x0000004631187223 */ /* 0x000fe20000000018 */
[----:B------:R-:W-:Y:S01]  /*8330*/  FMUL R28, R47, R32 ;  /* 0x000000202f1c7220 */ /* 0x000fe20000400000 */
[----:B------:R-:W-:Y:S01]  /*8340*/  FFMA R25, R49, R71, R25 ;  /* 0x0000004731197223 */ /* 0x000fe20000000019 */
[----:B------:R-:W-:Y:S01]  /*8350*/  SHF.L.U32 R76, R79, 0x10, RZ ;  /* 0x000000104f4c7819 */ /* 0x000fe200000006ff */
[----:B------:R-:W-:Y:S01]  /*8360*/  FMUL R29, R47, R33 ;  /* 0x000000212f1d7220 */ /* 0x000fe20000400000 */
[----:B------:R-:W-:Y:S01]  /*8370*/  F2FP.BF16.F32.PACK_AB R16, R17, R16 ;  /* 0x000000101110723e */ /* 0x000fe200000010ff */
[----:B------:R-:W-:Y:S01]  /*8380*/  FFMA R26, R49, R72, R26 ;  /* 0x00000048311a7223 */ /* 0x000fe2000000001a */
[----:B------:R-:W-:Y:S01]  /*8390*/  LOP3.LUT R77, R79, 0xffff0000, RZ, 0xc0, !PT ;  /* 0xffff00004f4d7812 */ /* 0x000fe200078ec0ff */
[----:B------:R-:W-:Y:S01]  /*83a0*/  FMUL R30, R47, R34 ;  /* 0x000000222f1e7220 */ /* 0x000fe20000400000 */
[----:B------:R-:W-:Y:S01]  /*83b0*/  F2FP.BF16.F32.PACK_AB R17, R23, R18 ;  /* 0x000000121711723e */ /* 0x000fe200000010ff */
[----:B------:R-:W-:Y:S01]  /*83c0*/  FFMA R31, R49, R73, R31 ;  /* 0x00000049311f7223 */ /* 0x000fe2000000001f */
[----:B------:R-:W-:Y:S01]  /*83d0*/  FMUL R35, R47, R35 ;  /* 0x000000232f237220 */ /* 0x000fe20000400000 */
[----:B------:R-:W-:Y:S01]  /*83e0*/  F2FP.BF16.F32.PACK_AB R18, R21, R20 ;  /* 0x000000141512723e */ /* 0x000fe200000010ff */
[----:B------:R-:W-:Y:S01]  /*83f0*/  FFMA R28, R49, R74, R28 ;  /* 0x0000004a311c7223 */ /* 0x000fe2000000001c */
[----:B------:R-:W-:Y:S01]  /*8400*/  F2FP.BF16.F32.PACK_AB R19, R27, R22 ;  /* 0x000000161b13723e */ /* 0x000fe200000010ff */
[C---:B------:R-:W-:Y:S01]  /*8410*/  FFMA R29, R49.reuse, R75, R29 ;  /* 0x0000004b311d7223 */ /* 0x040fe2000000001d */
[C---:B------:R-:W-:Y:S01]  /*8420*/  FFMA R30, R49.reuse, R76, R30 ;  /* 0x0000004c311e7223 */ /* 0x040fe2000000001e */
[----:B------:R-:W-:Y:S01]  /*8430*/  FFMA R35, R49, R77, R35 ;  /* 0x0000004d31237223 */ /* 0x000fe20000000023 */
[----:B------:R-:W-:Y:S01]  /*8440*/  F2FP.BF16.F32.PACK_AB R24, R25, R24 ;  /* 0x000000181918723e */ /* 0x000fe200000010ff */
[----:B------:R1:W-:Y:S01]  /*8450*/  STS.128 [R105+0x20], R16 ;  /* 0x0000201069007388 */ /* 0x0003e20000000c00 */
[----:B------:R-:W-:Y:S02]  /*8460*/  F2FP.BF16.F32.PACK_AB R25, R31, R26 ;  /* 0x0000001a1f19723e */ /* 0x000fe400000010ff */
[----:B------:R-:W-:Y:S02]  /*8470*/  F2FP.BF16.F32.PACK_AB R26, R29, R28 ;  /* 0x0000001c1d1a723e */ /* 0x000fe400000010ff */
[----:B------:R-:W-:Y:S02]  /*8480*/  F2FP.BF16.F32.PACK_AB R27, R35, R30 ;  /* 0x0000001e231b723e */ /* 0x000fe400000010ff */
[----:B------:R-:W-:Y:S05]  /*8490*/  IADD3 R0, PT, PT, R98, R106, RZ ;  /* 0x0000006a62007210 */ /* 0x000fea0007ffe0ff */
        /* <DEDUP_REMOVED lines=9> */
[----:B------:R-:W-:Y:S02]  /*8530*/  UIADD3 UR4, UP0, UPT, UR54, 0xa80, URZ ;  /* 0x00000a8036047890 */ /* 0x000fe4000ff1e0ff */
[----:B------:R-:W-:Y:S02]  /*8540*/  UIADD3 UR9, UPT, UPT, UR45, 0x20, URZ ;  /* 0x000000202d097890 */ /* 0x000fe4000fffe0ff */
[----:B------:R-:W-:Y:S02]  /*8550*/  UIADD3 UR8, UPT, UPT, UR37, 0x200, UR6 ;  /* 0x0000020025087890 */ /* 0x000fe4000fffe006 */
[----:B------:R-:W-:Y:S01]  /*8560*/  UIADD3.X UR5, UPT, UPT, URZ, UR55, URZ, UP0, !UPT ;  /* 0x00000037ff057290 */ /* 0x000fe200087fe4ff */
[----:B------:R-:W-:Y:S01]  /*8570*/  UMOV UR10, UR46 ;  /* 0x0000002e000a7c82 */ /* 0x000fe20008000000 */
[----:B------:R-:W-:Y:S07]  /*8580*/  UMOV UR11, UR52 ;  /* 0x00000034000b7c82 */ /* 0x000fee0008000000 */
[----:B------:R2:W-:Y:S02]  /*8590*/  UTMASTG.3D [UR8], [UR4] ;  /* 0x00000008040073b5 */ /* 0x0005e40008010000 */
[----:B--2---:R0:W-:Y:S02]  /*85a0*/  UTMACMDFLUSH ;  /* 0x00000000000079b7 */ /* 0x0041e40000000000 */
.L_x_117:
[----:B------:R-:W-:Y:S05]  /*85b0*/  BSYNC.RECONVERGENT B0 ;  /* 0x0000000000007941 */ /* 0x000fea0003800200 */
.L_x_116:
[----:B------:R-:W-:Y:S01]  /*85c0*/  UIADD3 UR4, UPT, UPT, UR39, 0x1, URZ ;  /* 0x0000000127047890 */ /* 0x000fe2000fffe0ff */
[----:B------:R-:W-:Y:S03]  /*85d0*/  BSSY.RECONVERGENT B0, `(.L_x_118) ;  /* 0x0000008000007945 */ /* 0x000fe60003800200 */
[----:B------:R-:W-:Y:S04]  /*85e0*/  UISETP.NE.AND UP0, UPT, UR4, 0x3, UPT ;  /* 0x000000030400788c */ /* 0x000fe8000bf05270 */
[----:B------:R-:W-:Y:S02]  /*85f0*/  UISETP.EQ.XOR UP1, UPT, UR38, 0x3, !UP0 ;  /* 0x000000032600788c */ /* 0x000fe4000c722a70 */
[----:B------:R-:W-:Y:S02]  /*8600*/  USEL UR36, UR4, URZ, UP0 ;  /* 0x000000ff04247287 */ /* 0x000fe40008000000 */
[----:B------:R-:W-:Y:S04]  /*8610*/  USEL UR5, URZ, 0x1, !UP1 ;  /* 0x00000001ff057887 */ /* 0x000fe8000c800000 */
[----:B------:R-:W-:Y:S01]  /*8620*/  ULOP3.LUT UR42, UR42, UR5, URZ, 0x3c, !UPT ;  /* 0x000000052a2a7292 */ /* 0x000fe2000f8e3cff */
[----:B------:R-:W-:Y:S11]  /*8630*/  @P0 BRA `(.L_x_119) ;  /* 0x0000000000040947 */ /* 0x000ff60003800000 */
[----:B------:R-:W-:Y:S04]  /*8640*/  DEPBAR.LE SB0, 0x1 ;  /* 0x000080400000791a */ /* 0x000fe80000000000 */
.L_x_119:
[----:B------:R-:W-:Y:S05]  /*8650*/  BSYNC.RECONVERGENT B0 ;  /* 0x0000000000007941 */ /* 0x000fea0003800200 */
.L_x_118:
[----:B------:R-:W-:Y:S01]  /*8660*/  BAR.SYNC.DEFER_BLOCKING 0x1, 0x80 ;  /* 0x0042000000007b1d */ /* 0x000fe20000010000 */
[----:B------:R-:W-:Y:S01]  /*8670*/  UISETP.NE.AND UP0, UPT, UR41, -0x2, UPT ;  /* 0xfffffffe2900788c */ /* 0x000fe2000bf05270 */
[----:B------:R-:W-:Y:S08]  /*8680*/  IADD3 R45, PT, PT, R45, 0x1, RZ ;  /* 0x000000012d2d7810 */ /* 0x000ff00007ffe0ff */
[----:B------:R-:W-:Y:S05]  /*8690*/  BRA.U !UP0, `(.L_x_120) ;  /* 0x0000000108287547 */ /* 0x000fea000b800000 */
[----:B------:R-:W-:Y:S01]  /*86a0*/  ISETP.NE.AND P0, PT, R104, RZ, PT ;  /* 0x000000ff6800720c */ /* 0x000fe20003f05270 */
[----:B------:R-:W-:Y:S01]  /*86b0*/  IMAD.U32 R2, RZ, RZ, UR40 ;  /* 0x00000028ff027e24 */ /* 0x000fe2000f8e00ff */
[----:B------:R-:W-:Y:S01]  /*86c0*/  UIADD3 UR4, UPT, UPT, UR40, 0x1, URZ ;  /* 0x0000000128047890 */ /* 0x000fe2000fffe0ff */
[----:B-1----:R-:W-:Y:S03]  /*86d0*/  IMAD.U32 R0, RZ, RZ, UR58 ;  /* 0x0000003aff007e24 */ /* 0x002fe6000f8e00ff */
[----:B------:R-:W-:Y:S04]  /*86e0*/  UISETP.NE.AND UP0, UPT, UR4, 0x3, UPT ;  /* 0x000000030400788c */ /* 0x000fe8000bf05270 */
[----:B------:R-:W-:Y:S03]  /*86f0*/  USEL UR40, UR4, URZ, UP0 ;  /* 0x000000ff04287287 */ /* 0x000fe60008000000 */
[----:B------:R-:W-:Y:S05]  /*8700*/  @P0 LEA R2, R2, UR37, 0x3 ;  /* 0x0000002502020c11 */ /* 0x000fea000f8e18ff */
[----:B------:R-:W-:Y:S05]  /*8710*/  @P0 VIADD R2, R2, 0x58 ;  /* 0x0000005802020836 */ /* 0x000fea0000000000 */
[----:B------:R-:W-:Y:S04]  /*8720*/  @P0 PRMT R0, R0, 0x654, R2 ;  /* 0x0000065400000816 */ /* 0x000fe80000000002 */
[----:B------:R2:W-:Y:S03]  /*8730*/  @P0 SYNCS.ARRIVE.TRANS64.RED.A1T0 RZ, [R0+URZ], RZ ;  /* 0x000000ff00ff09a7 */ /* 0x0005e600081004ff */
.L_x_120:
[----:B------:R-:W-:Y:S01]  /*8740*/  ISETP.NE.AND P2, PT, R101, RZ, PT ;  /* 0x000000ff6500720c */ /* 0x000fe20003f45270 */
[----:B-12---:R-:W-:Y:S01]  /*8750*/  IMAD.IADD R0, R44, 0x1, R87 ;  /* 0x000000012c007824 */ /* 0x006fe200078e0257 */
[----:B------:R-:W-:Y:S01]  /*8760*/  ISETP.NE.AND P0, PT, R103, 0x2, PT ;  /* 0x000000026700780c */ /* 0x000fe20003f05270 */
[----:B------:R-:W-:Y:S01]  /*8770*/  UIADD3 UR41, UPT, UPT, UR41, 0x2, URZ ;  /* 0x0000000229297890 */ /* 0x000fe2000fffe0ff */
[----:B------:R-:W-:Y:S01]  /*8780*/  ISETP.NE.AND P1, PT, R45, 0x2, PT ;  /* 0x000000022d00780c */ /* 0x000fe20003f25270 */
[----:B------:R-:W-:Y:S01]  /*8790*/  IMAD.IADD R24, R43, 0x1, R86 ;  /* 0x000000012b187824 */ /* 0x000fe200078e0256 */
[----:B------:R-:W-:Y:S02]  /*87a0*/  R2UR UR20, R0 ;  /* 0x00000000001472ca */ /* 0x000fe400000e0000 */
[----:B------:R-:W-:Y:S02]  /*87b0*/  SEL R2, RZ, 0x1, P0 ;  /* 0x00000001ff027807 */ /* 0x000fe40000000000 */
[----:B------:R-:W-:Y:S02]  /*87c0*/  SEL R0, RZ, 0x1, P1 ;  /* 0x00000001ff007807 */ /* 0x000fe40000800000 */
[----:B------:R-:W-:Y:S02]  /*87d0*/  LOP3.LUT R96, R96, R2, RZ, 0x3c, !PT ;  /* 0x0000000260607212 */ /* 0x000fe400078e3cff */
[----:B------:R-:W-:Y:S02]  /*87e0*/  @P2 R2UR UR52, R95 ;  /* 0x000000005f3422ca */ /* 0x000fe400000e0000 */
[----:B------:R-:W-:Y:S02]  /*87f0*/  LOP3.LUT R97, R97, R0, RZ, 0x3c, !PT ;  /* 0x0000000061617212 */ /* 0x000fe400078e3cff */
[----:B------:R-:W-:Y:S02]  /*8800*/  SEL R103, R103, RZ, P0 ;  /* 0x000000ff67677207 */ /* 0x000fe40000000000 */
[----:B------:R-:W-:Y:S01]  /*8810*/  SEL R45, R45, RZ, P1 ;  /* 0x000000ff2d2d7207 */ /* 0x000fe20000800000 */
[----:B------:R-:W-:Y:S08]  /*8820*/  @P2 BRA `(.L_x_121) ;  /* 0xffffffd800042947 */ /* 0x000ff0000383ffff */
[----:B------:R-:W-:-:S09]  /*8830*/  UISETP.NE.AND UP0, UPT, UR53, URZ, UPT ;  /* 0x000000ff3500728c */ /* 0x000fd2000bf05270 */
[----:B------:R-:W-:Y:S05]  /*8840*/  BRA.U !UP0, `(.L_x_122) ;  /* 0x0000000108487547 */ /* 0x000fea000b800000 */
[----:B------:R-:W1:Y:S02]  /*8850*/  LDCU.64 UR4, c[0x0][0xc90] ;  /* 0x00019200ff0477ac */ /* 0x000e640008000a00 */
[----:B-1----:R-:W-:-:S04]  /*8860*/  UISETP.NE.U32.AND UP0, UPT, UR4, URZ, UPT ;  /* 0x000000ff0400728c */ /* 0x002fc8000bf05070 */
[----:B------:R-:W-:-:S09]  /*8870*/  UISETP.NE.AND.EX UP0, UPT, UR5, URZ, UPT, UP0 ;  /* 0x000000ff0500728c */ /* 0x000fd2000bf05300 */
[----:B------:R-:W-:Y:S05]  /*8880*/  BRA.U UP0, `(.L_x_123) ;  /* 0x00000001000c7547 */ /* 0x000fea000b800000 */
[----:B------:R-:W-:-:S13]  /*8890*/  FSETP.NEU.AND P0, PT, R49, RZ, PT ;  /* 0x000000ff3100720b */ /* 0x000fda0003f0d000 */
[----:B------:R-:W-:Y:S05]  /*88a0*/  @!P0 EXIT ;  /* 0x000000000000894d */ /* 0x000fea0003800000 */
[----:B------:R-:W-:Y:S05]  /*88b0*/  BRA `(.L_x_122) ;  /* 0x00000000002c7947 */ /* 0x000fea0003800000 */
.L_x_123:
[----:B------:R-:W-:Y:S01]  /*88c0*/  ISETP.NE.AND P0, PT, R102, RZ, PT ;  /* 0x000000ff6600720c */ /* 0x000fe20003f05270 */
[----:B------:R-:W-:-:S12]  /*88d0*/  BSSY.RECONVERGENT B0, `(.L_x_122) ;  /* 0x0000009000007945 */ /* 0x000fd80003800200 */
[----:B------:R-:W-:Y:S05]  /*88e0*/  @P0 BRA `(.L_x_124) ;  /* 0x0000000000140947 */ /* 0x000fea0003800000 */
[----:B------:R-:W1:Y:S02]  /*88f0*/  LDCU.64 UR4, c[0x0][0xc88] ;  /* 0x00019100ff0477ac */ /* 0x000e640008000a00 */
[----:B-1----:R-:W-:-:S04]  /*8900*/  ISETP.NE.U32.AND P0, PT, RZ, UR4, PT ;  /* 0x00000004ff007c0c */ /* 0x002fc8000bf05070 */
[----:B------:R-:W-:-:S13]  /*8910*/  ISETP.NE.AND.EX P0, PT, RZ, UR5, PT, P0 ;  /* 0x00000005ff007c0c */ /* 0x000fda000bf05300 */
[----:B------:R-:W-:Y:S05]  /*8920*/  @!P0 EXIT ;  /* 0x000000000000894d */ /* 0x000fea0003800000 */
[----:B------:R-:W-:Y:S05]  /*8930*/  BRA `(.L_x_125) ;  /* 0x0000000000087947 */ /* 0x000fea0003800000 */
.L_x_124:
[----:B------:R-:W-:-:S13]  /*8940*/  FSETP.NEU.AND P0, PT, R49, RZ, PT ;  /* 0x000000ff3100720b */ /* 0x000fda0003f0d000 */
[----:B------:R-:W-:Y:S05]  /*8950*/  @!P0 EXIT ;  /* 0x000000000000894d */ /* 0x000fea0003800000 */
.L_x_125:
[----:B------:R-:W-:Y:S05]  /*8960*/  BSYNC.RECONVERGENT B0 ;  /* 0x0000000000007941 */ /* 0x000fea0003800200 */
.L_x_122:
[----:B------:R-:W-:Y:S01]  /*8970*/  ULEA UR4, UR40, UR37, 0x3 ;  /* 0x0000002528047291 */ /* 0x000fe2000f8e18ff */
[----:B------:R-:W-:-:S04]  /*8980*/  DEPBAR.LE SB0, 0x0 ;  /* 0x000080000000791a */ /* 0x000fc80000000000 */
[----:B------:R-:W-:-:S04]  /*8990*/  UIADD3 UR4, UPT, UPT, UR4, 0x58, URZ ;  /* 0x0000005804047890 */ /* 0x000fc8000fffe0ff */
[----:B------:R-:W-:-:S09]  /*89a0*/  UPRMT UR4, UR58, 0x654, UR4 ;  /* 0x000006543a047896 */ /* 0x000fd20008000004 */
[----:B------:R-:W-:Y:S01]  /*89b0*/  SYNCS.ARRIVE.TRANS64.RED.A1T0 RZ, [UR4], RZ ;  /* 0x000000ffffff79a7 */ /* 0x000fe20008100404 */
[----:B------:R-:W-:Y:S05]  /*89c0*/  EXIT ;  /* 0x000000000000794d */ /* 0x000fea0003800000 */
.L_x_24:
[----:B--2---:R2:W4:Y:S02]  /*89d0*/  SYNCS.PHASECHK.TRANS64.TRYWAIT P0, [R2+URZ+0xd0], R3 ;  /* 0x0000d003020075a7 */ /* 0x00452400080011ff */
[----:B----4-:R-:W-:Y:S05]  /*89e0*/  @!P0 NANOSLEEP.SYNCS 0x989680 ;  /* 0x009896800000895d */ /* 0x010fea0003900000 */
[----:B------:R-:W4:Y:S02]  /*89f0*/  @!P0 SYNCS.PHASECHK.TRANS64 P0, [R2+URZ+0xd0], R3 ;  /* 0x0000d003020085a7 */ /* 0x000f2400080010ff */
[----:B----4-:R-:W-:Y:S05]  /*8a00*/  @!P0 BRA `(.L_x_24) ;  /* 0xfffffffc00f08947 */ /* 0x010fea000383ffff */
[----:B------:R-:W-:Y:S05]  /*8a10*/  BRA `(.L_x_126) ;  /* 0xffffff8c00a07947 */ /* 0x000fea000383ffff */
.L_x_27:
[----:B------:R-:W-:-:S07]  /*8a20*/  MOV R2, UR49 ;  /* 0x0000003100027c02 */ /* 0x000fce0008000f00 */
.L_x_127:
[----:B-1----:R1:W2:Y:S02]  /*8a30*/  SYNCS.PHASECHK.TRANS64.TRYWAIT P0, [R2+URZ+0x20], R4 ;  /* 0x00002004020075a7 */ /* 0x0022a400080011ff */
[----:B--2---:R-:W-:Y:S05]  /*8a40*/  @!P0 NANOSLEEP.SYNCS 0x989680 ;  /* 0x009896800000895d */ /* 0x004fea0003900000 */
[----:B------:R-:W2:Y:S02]  /*8a50*/  @!P0 SYNCS.PHASECHK.TRANS64 P0, [R2+URZ+0x20], R4 ;  /* 0x00002004020085a7 */ /* 0x000ea400080010ff */
[----:B--2---:R-:W-:Y:S05]  /*8a60*/  @!P0 BRA `(.L_x_127) ;  /* 0xfffffffc00f08947 */ /* 0x004fea000383ffff */
[----:B------:R-:W-:Y:S05]  /*8a70*/  BRA `(.L_x_26) ;  /* 0xffffff8c00fc7947 */ /* 0x000fea000383ffff */
.L_x_36:
[----:B------:R-:W-:-:S07]  /*8a80*/  MOV R2, UR49 ;  /* 0x0000003100027c02 */ /* 0x000fce0008000f00 */
.L_x_128:
[----:B-1----:R1:W2:Y:S02]  /*8a90*/  SYNCS.PHASECHK.TRANS64.TRYWAIT P0, [R2+URZ+0x20], R4 ;  /* 0x00002004020075a7 */ /* 0x0022a400080011ff */
[----:B--2---:R-:W-:Y:S05]  /*8aa0*/  @!P0 NANOSLEEP.SYNCS 0x989680 ;  /* 0x009896800000895d */ /* 0x004fea0003900000 */
[----:B------:R-:W2:Y:S02]  /*8ab0*/  @!P0 SYNCS.PHASECHK.TRANS64 P0, [R2+URZ+0x20], R4 ;  /* 0x00002004020085a7 */ /* 0x000ea400080010ff */
[----:B--2---:R-:W-:Y:S05]  /*8ac0*/  @!P0 BRA `(.L_x_128) ;  /* 0xfffffffc00f08947 */ /* 0x004fea000383ffff */
[----:B------:R-:W-:Y:S05]  /*8ad0*/  BRA `(.L_x_35) ;  /* 0xffffff9400447947 */ /* 0x000fea000383ffff */
.L_x_43:
[----:B-1----:R1:W2:Y:S02]  /*8ae0*/  SYNCS.PHASECHK.TRANS64.TRYWAIT P0, [R2+URZ+0x80], R3 ;  /* 0x00008003020075a7 */ /* 0x0022a400080011ff */
[----:B--2---:R-:W-:Y:S05]  /*8af0*/  @!P0 NANOSLEEP.SYNCS 0x989680 ;  /* 0x009896800000895d */ /* 0x004fea0003900000 */
[----:B------:R-:W2:Y:S02]  /*8b00*/  @!P0 SYNCS.PHASECHK.TRANS64 P0, [R2+URZ+0x80], R3 ;  /* 0x00008003020085a7 */ /* 0x000ea400080010ff */
[----:B--2---:R-:W-:Y:S05]  /*8b10*/  @!P0 BRA `(.L_x_43) ;  /* 0xfffffffc00f08947 */ /* 0x004fea000383ffff */
[----:B------:R-:W-:Y:S05]  /*8b20*/  BRA `(.L_x_129) ;  /* 0xffffff98006c7947 */ /* 0x000fea000383ffff */
.L_x_47:
[----:B---3--:R-:W-:-:S07]  /*8b30*/  MOV R0, UR4 ;  /* 0x0000000400007c02 */ /* 0x008fce0008000f00 */
.L_x_130:
[----:B-1----:R1:W2:Y:S02]  /*8b40*/  SYNCS.PHASECHK.TRANS64.TRYWAIT P0, [R0+URZ], R2 ;  /* 0x00000002000075a7 */ /* 0x0022a400080011ff */
[----:B--2---:R-:W-:Y:S05]  /*8b50*/  @!P0 NANOSLEEP.SYNCS 0x989680 ;  /* 0x009896800000895d */ /* 0x004fea0003900000 */
[----:B------:R-:W2:Y:S02]  /*8b60*/  @!P0 SYNCS.PHASECHK.TRANS64 P0, [R0+URZ], R2 ;  /* 0x00000002000085a7 */ /* 0x000ea400080010ff */
[----:B--2---:R-:W-:Y:S05]  /*8b70*/  @!P0 BRA `(.L_x_130) ;  /* 0xfffffffc00f08947 */ /* 0x004fea000383ffff */
[----:B------:R-:W-:Y:S05]  /*8b80*/  BRA `(.L_x_131) ;  /* 0xffffff9c00e07947 */ /* 0x000fea000383ffff */
.L_x_48:
[----:B---3--:R-:W-:-:S07]  /*8b90*/  MOV R0, UR5 ;  /* 0x0000000500007c02 */ /* 0x008fce0008000f00 */
.L_x_132:
[----:B-1----:R1:W2:Y:S02]  /*8ba0*/  SYNCS.PHASECHK.TRANS64.TRYWAIT P0, [R0+URZ], R3 ;  /* 0x00000003000075a7 */ /* 0x0022a400080011ff */
[----:B--2---:R-:W-:Y:S05]  /*8bb0*/  @!P0 NANOSLEEP.SYNCS 0x989680 ;  /* 0x009896800000895d */ /* 0x004fea0003900000 */
[----:B------:R-:W2:Y:S02]  /*8bc0*/  @!P0 SYNCS.PHASECHK.TRANS64 P0, [R0+URZ], R3 ;  /* 0x00000003000085a7 */ /* 0x000ea400080010ff */
[----:B--2---:R-:W-:Y:S05]  /*8bd0*/  @!P0 BRA `(.L_x_132) ;  /* 0xfffffffc00f08947 */ /* 0x004fea000383ffff */
[----:B------:R-:W-:Y:S05]  /*8be0*/  BRA `(.L_x_133) ;  /* 0xffffff9c00ec7947 */ /* 0x000fea000383ffff */
.L_x_49:
[----:B---3--:R-:W-:-:S07]  /*8bf0*/  MOV R0, UR5 ;  /* 0x0000000500007c02 */ /* 0x008fce0008000f00 */
.L_x_134:
[----:B-1----:R1:W2:Y:S02]  /*8c00*/  SYNCS.PHASECHK.TRANS64.TRYWAIT P0, [R0+URZ], R3 ;  /* 0x00000003000075a7 */ /* 0x0022a400080011ff */
[----:B--2---:R-:W-:Y:S05]  /*8c10*/  @!P0 NANOSLEEP.SYNCS 0x989680 ;  /* 0x009896800000895d */ /* 0x004fea0003900000 */
[----:B------:R-:W2:Y:S02]  /*8c20*/  @!P0 SYNCS.PHASECHK.TRANS64 P0, [R0+URZ], R3 ;  /* 0x00000003000085a7 */ /* 0x000ea400080010ff */
[----:B--2---:R-:W-:Y:S05]  /*8c30*/  @!P0 BRA `(.L_x_134) ;  /* 0xfffffffc00f08947 */ /* 0x004fea000383ffff */
[----:B------:R-:W-:Y:S05]  /*8c40*/  BRA `(.L_x_135) ;  /* 0xffffff9c00f87947 */ /* 0x000fea000383ffff */
.L_x_52:
[----:B-1----:R1:W2:Y:S02]  /*8c50*/  SYNCS.PHASECHK.TRANS64.TRYWAIT P0, [R0+URZ+0xc0], R4 ;  /* 0x0000c004000075a7 */ /* 0x0022a400080011ff */
[----:B--2---:R-:W-:Y:S05]  /*8c60*/  @!P0 NANOSLEEP.SYNCS 0x989680 ;  /* 0x009896800000895d */ /* 0x004fea0003900000 */
[----:B------:R-:W2:Y:S02]  /*8c70*/  @!P0 SYNCS.PHASECHK.TRANS64 P0, [R0+URZ+0xc0], R4 ;  /* 0x0000c004000085a7 */ /* 0x000ea400080010ff */
[----:B--2---:R-:W-:Y:S05]  /*8c80*/  @!P0 BRA `(.L_x_52) ;  /* 0xfffffffc00f08947 */ /* 0x004fea000383ffff */
[----:B------:R-:W-:Y:S05]  /*8c90*/  BRA `(.L_x_136) ;  /* 0xffffffa000587947 */ /* 0x000fea000383ffff */
.L_x_53:
[----:B------:R-:W-:-:S07]  /*8ca0*/  MOV R0, UR4 ;  /* 0x0000000400007c02 */ /* 0x000fce0008000f00 */
.L_x_137:
[----:B-1----:R1:W2:Y:S02]  /*8cb0*/  SYNCS.PHASECHK.TRANS64.TRYWAIT P0, [R0+URZ+0x90], R5 ;  /* 0x00009005000075a7 */ /* 0x0022a400080011ff */
[----:B--2---:R-:W-:Y:S05]  /*8cc0*/  @!P0 NANOSLEEP.SYNCS 0x989680 ;  /* 0x009896800000895d */ /* 0x004fea0003900000 */
[----:B------:R-:W2:Y:S02]  /*8cd0*/  @!P0 SYNCS.PHASECHK.TRANS64 P0, [R0+URZ+0x90], R5 ;  /* 0x00009005000085a7 */ /* 0x000ea400080010ff */
[----:B--2---:R-:W-:Y:S05]  /*8ce0*/  @!P0 BRA `(.L_x_137) ;  /* 0xfffffffc00f08947 */ /* 0x004fea000383ffff */
[----:B------:R-:W-:Y:S05]  /*8cf0*/  BRA `(.L_x_138) ;  /* 0xffffffa000687947 */ /* 0x000fea000383ffff */
.L_x_54:
[----:B-1----:R1:W2:Y:S02]  /*8d00*/  SYNCS.PHASECHK.TRANS64.TRYWAIT P1, [R0+URZ+0x80], R4 ;  /* 0x00008004000075a7 */ /* 0x0022a400080211ff */
[----:B--2---:R-:W-:Y:S05]  /*8d10*/  @!P1 NANOSLEEP.SYNCS 0x989680 ;  /* 0x009896800000995d */ /* 0x004fea0003900000 */
[----:B------:R-:W2:Y:S02]  /*8d20*/  @!P1 SYNCS.PHASECHK.TRANS64 P1, [R0+URZ+0x80], R4 ;  /* 0x00008004000095a7 */ /* 0x000ea400080210ff */
[----:B--2---:R-:W-:Y:S05]  /*8d30*/  @!P1 BRA `(.L_x_54) ;  /* 0xfffffffc00f09947 */ /* 0x004fea000383ffff */
[----:B------:R-:W-:Y:S05]  /*8d40*/  BRA `(.L_x_139) ;  /* 0xffffffa000987947 */ /* 0x000fea000383ffff */
.L_x_57:
[----:B------:R-:W-:-:S07]  /*8d50*/  MOV R0, UR4 ;  /* 0x0000000400007c02 */ /* 0x000fce0008000f00 */
.L_x_140:
[----:B-1----:R1:W2:Y:S02]  /*8d60*/  SYNCS.PHASECHK.TRANS64.TRYWAIT P0, [R0+URZ+0x90], R2 ;  /* 0x00009002000075a7 */ /* 0x0022a400080011ff */
[----:B--2---:R-:W-:Y:S05]  /*8d70*/  @!P0 NANOSLEEP.SYNCS 0x989680 ;  /* 0x009896800000895d */ /* 0x004fea0003900000 */
[----:B------:R-:W2:Y:S02]  /*8d80*/  @!P0 SYNCS.PHASECHK.TRANS64 P0, [R0+URZ+0x90], R2 ;  /* 0x00009002000085a7 */ /* 0x000ea400080010ff */
[----:B--2---:R-:W-:Y:S05]  /*8d90*/  @!P0 BRA `(.L_x_140) ;  /* 0xfffffffc00f08947 */ /* 0x004fea000383ffff */
[----:B------:R-:W-:Y:S05]  /*8da0*/  BRA `(.L_x_56) ;  /* 0xffffffa000ec7947 */ /* 0x000fea000383ffff */
.L_x_64:
[----:B-1----:R1:W2:Y:S02]  /*8db0*/  SYNCS.PHASECHK.TRANS64.TRYWAIT P0, [R2+URZ+0x80], R3 ;  /* 0x00008003020075a7 */ /* 0x0022a400080011ff */
[----:B--2---:R-:W-:Y:S05]  /*8dc0*/  @!P0 NANOSLEEP.SYNCS 0x989680 ;  /* 0x009896800000895d */ /* 0x004fea0003900000 */
[----:B------:R-:W2:Y:S02]  /*8dd0*/  @!P0 SYNCS.PHASECHK.TRANS64 P0, [R2+URZ+0x80], R3 ;  /* 0x00008003020085a7 */ /* 0x000ea400080010ff */
[----:B--2---:R-:W-:Y:S05]  /*8de0*/  @!P0 BRA `(.L_x_64) ;  /* 0xfffffffc00f08947 */ /* 0x004fea000383ffff */
[----:B------:R-:W-:Y:S05]  /*8df0*/  BRA `(.L_x_141) ;  /* 0xffffffac00307947 */ /* 0x000fea000383ffff */
.L_x_67:
[----:B------:R-:W-:-:S13]  /*8e00*/  R2UR UR4, R2 ;  /* 0x00000000020472ca */ /* 0x000fda00000e0000 */
[----:B------:R-:W-:-:S07]  /*8e10*/  MOV R4, UR4 ;  /* 0x0000000400047c02 */ /* 0x000fce0008000f00 */
.L_x_142:
[----:B-1----:R1:W2:Y:S02]  /*8e20*/  SYNCS.PHASECHK.TRANS64.TRYWAIT P0, [R4+URZ+0xb0], R3 ;  /* 0x0000b003040075a7 */ /* 0x0022a400080011ff */
[----:B--2---:R-:W-:Y:S05]  /*8e30*/  @!P0 NANOSLEEP.SYNCS 0x989680 ;  /* 0x009896800000895d */ /* 0x004fea0003900000 */
[----:B------:R-:W2:Y:S02]  /*8e40*/  @!P0 SYNCS.PHASECHK.TRANS64 P0, [R4+URZ+0xb0], R3 ;  /* 0x0000b003040085a7 */ /* 0x000ea400080010ff */
[----:B--2---:R-:W-:Y:S05]  /*8e50*/  @!P0 BRA `(.L_x_142) ;  /* 0xfffffffc00f08947 */ /* 0x004fea000383ffff */
[----:B------:R-:W-:Y:S05]  /*8e60*/  BRA `(.L_x_143) ;  /* 0xffffffb0009c7947 */ /* 0x000fea000383ffff */
.L_x_70:
[----:B------:R-:W-:Y:S07]  /*8e70*/  MOV R3, UR7 ;  /* 0x0000000700037c02 */ /* 0x000fee0008000f00 */
.L_x_144:
[----:B-1----:R1:W2:Y:S02]  /*8e80*/  SYNCS.PHASECHK.TRANS64.TRYWAIT P0, [R3+URZ], R4 ;  /* 0x00000004030075a7 */ /* 0x0022a400080011ff */
[----:B--2---:R-:W-:Y:S05]  /*8e90*/  @!P0 NANOSLEEP.SYNCS 0x989680 ;  /* 0x009896800000895d */ /* 0x004fea0003900000 */
[----:B------:R-:W2:Y:S02]  /*8ea0*/  @!P0 SYNCS.PHASECHK.TRANS64 P0, [R3+URZ], R4 ;  /* 0x00000004030085a7 */ /* 0x000ea400080010ff */
[----:B--2---:R-:W-:Y:S05]  /*8eb0*/  @!P0 BRA `(.L_x_144) ;  /* 0xfffffffc00f08947 */ /* 0x004fea000383ffff */
[----:B------:R-:W-:Y:S05]  /*8ec0*/  BRA `(.L_x_69) ;  /* 0xffffffb4009c7947 */ /* 0x000fea000383ffff */
.L_x_73:
[----:B------:R-:W-:-:S07]  /*8ed0*/  MOV R0, UR4 ;  /* 0x0000000400007c02 */ /* 0x000fce0008000f00 */
.L_x_145:
[----:B--2---:R2:W4:Y:S02]  /*8ee0*/  SYNCS.PHASECHK.TRANS64.TRYWAIT P0, [R0+URZ], R2 ;  /* 0x00000002000075a7 */ /* 0x00452400080011ff */
[----:B----4-:R-:W-:Y:S05]  /*8ef0*/  @!P0 NANOSLEEP.SYNCS 0x989680 ;  /* 0x009896800000895d */ /* 0x010fea0003900000 */
[----:B------:R-:W4:Y:S02]  /*8f00*/  @!P0 SYNCS.PHASECHK.TRANS64 P0, [R0+URZ], R2 ;  /* 0x00000002000085a7 */ /* 0x000f2400080010ff */
[----:B----4-:R-:W-:Y:S05]  /*8f10*/  @!P0 BRA `(.L_x_145) ;  /* 0xfffffffc00f08947 */ /* 0x010fea000383ffff */
[----:B------:R-:W-:Y:S05]  /*8f20*/  BRA `(.L_x_146) ;  /* 0xffffffbc00307947 */ /* 0x000fea000383ffff */
.L_x_74:
[----:B------:R-:W-:-:S07]  /*8f30*/  MOV R0, UR4 ;  /* 0x0000000400007c02 */ /* 0x000fce0008000f00 */
.L_x_147:
[----:B--2---:R2:W4:Y:S02]  /*8f40*/  SYNCS.PHASECHK.TRANS64.TRYWAIT P0, [R0+URZ], R2 ;  /* 0x00000002000075a7 */ /* 0x00452400080011ff */
[----:B----4-:R-:W-:Y:S05]  /*8f50*/  @!P0 NANOSLEEP.SYNCS 0x989680 ;  /* 0x009896800000895d */ /* 0x010fea0003900000 */
[----:B------:R-:W4:Y:S02]  /*8f60*/  @!P0 SYNCS.PHASECHK.TRANS64 P0, [R0+URZ], R2 ;  /* 0x00000002000085a7 */ /* 0x000f2400080010ff */
[----:B----4-:R-:W-:Y:S05]  /*8f70*/  @!P0 BRA `(.L_x_147) ;  /* 0xfffffffc00f08947 */ /* 0x010fea000383ffff */
[----:B------:R-:W-:Y:S05]  /*8f80*/  BRA `(.L_x_148) ;  /* 0xffffffbc00407947 */ /* 0x000fea000383ffff */
.L_x_79:
[----:B--2---:R2:W3:Y:S02]  /*8f90*/  SYNCS.PHASECHK.TRANS64.TRYWAIT P0, [R0+URZ+0x80], R2 ;  /* 0x00008002000075a7 */ /* 0x0044e400080011ff */
[----:B---3--:R-:W-:Y:S05]  /*8fa0*/  @!P0 NANOSLEEP.SYNCS 0x989680 ;  /* 0x009896800000895d */ /* 0x008fea0003900000 */
[----:B------:R-:W3:Y:S02]  /*8fb0*/  @!P0 SYNCS.PHASECHK.TRANS64 P0, [R0+URZ+0x80], R2 ;  /* 0x00008002000085a7 */ /* 0x000ee400080010ff */
[----:B---3--:R-:W-:Y:S05]  /*8fc0*/  @!P0 BRA `(.L_x_79) ;  /* 0xfffffffc00f08947 */ /* 0x008fea000383ffff */
[----:B------:R-:W-:Y:S05]  /*8fd0*/  BRA `(.L_x_149) ;  /* 0xffffffc000287947 */ /* 0x000fea000383ffff */
.L_x_82:
[----:B------:R-:W-:Y:S07]  /*8fe0*/  MOV R0, UR6 ;  /* 0x0000000600007c02 */ /* 0x000fee0008000f00 */
.L_x_150:
[----:B--2---:R2:W3:Y:S02]  /*8ff0*/  SYNCS.PHASECHK.TRANS64.TRYWAIT P0, [R0+URZ+0x78], R2 ;  /* 0x00007802000075a7 */ /* 0x0044e400080011ff */
[----:B---3--:R-:W-:Y:S05]  /*9000*/  @!P0 NANOSLEEP.SYNCS 0x989680 ;  /* 0x009896800000895d */ /* 0x008fea0003900000 */
[----:B------:R-:W3:Y:S02]  /*9010*/  @!P0 SYNCS.PHASECHK.TRANS64 P0, [R0+URZ+0x78], R2 ;  /* 0x00007802000085a7 */ /* 0x000ee400080010ff */
[----:B---3--:R-:W-:Y:S05]  /*9020*/  @!P0 BRA `(.L_x_150) ;  /* 0xfffffffc00f08947 */ /* 0x008fea000383ffff */
[----:B------:R-:W-:Y:S05]  /*9030*/  BRA `(.L_x_81) ;  /* 0xffffffc400087947 */ /* 0x000fea000383ffff */
.L_x_85:
[----:B------:R-:W-:Y:S07]  /*9040*/  MOV R0, UR4 ;  /* 0x0000000400007c02 */ /* 0x000fee0008000f00 */
.L_x_151:
[----:B-1----:R1:W2:Y:S02]  /*9050*/  SYNCS.PHASECHK.TRANS64.TRYWAIT P0, [R0+URZ+0x58], R9 ;  /* 0x00005809000075a7 */ /* 0x0022a400080011ff */
[----:B--2---:R-:W-:Y:S05]  /*9060*/  @!P0 NANOSLEEP.SYNCS 0x989680 ;  /* 0x009896800000895d */ /* 0x004fea0003900000 */
[----:B------:R-:W2:Y:S02]  /*9070*/  @!P0 SYNCS.PHASECHK.TRANS64 P0, [R0+URZ+0x58], R9 ;  /* 0x00005809000085a7 */ /* 0x000ea400080010ff */
[----:B--2---:R-:W-:Y:S05]  /*9080*/  @!P0 BRA `(.L_x_151) ;  /* 0xfffffffc00f08947 */ /* 0x004fea000383ffff */
[----:B------:R-:W-:Y:S05]  /*9090*/  BRA `(.L_x_152) ;  /* 0xffffffc400807947 */ /* 0x000fea000383ffff */
.L_x_86:
[----:B------:R-:W-:Y:S07]  /*90a0*/  MOV R0, UR5 ;  /* 0x0000000500007c02 */ /* 0x000fee0008000f00 */
.L_x_153:
[----:B-1----:R1:W2:Y:S02]  /*90b0*/  SYNCS.PHASECHK.TRANS64.TRYWAIT P0, [R0+URZ+0x58], R24 ;  /* 0x00005818000075a7 */ /* 0x0022a400080011ff */
[----:B--2---:R-:W-:Y:S05]  /*90c0*/  @!P0 NANOSLEEP.SYNCS 0x989680 ;  /* 0x009896800000895d */ /* 0x004fea0003900000 */
[----:B------:R-:W2:Y:S02]  /*90d0*/  @!P0 SYNCS.PHASECHK.TRANS64 P0, [R0+URZ+0x58], R24 ;  /* 0x00005818000085a7 */ /* 0x000ea400080010ff */
[----:B--2---:R-:W-:Y:S05]  /*90e0*/  @!P0 BRA `(.L_x_153) ;  /* 0xfffffffc00f08947 */ /* 0x004fea000383ffff */
[----:B------:R-:W-:Y:S05]  /*90f0*/  BRA `(.L_x_154) ;  /* 0xffffffc800207947 */ /* 0x000fea000383ffff */
.L_x_88:
[----:B------:R-:W-:-:S07]  /*9100*/  MOV R0, UR4 ;  /* 0x0000000400007c02 */ /* 0x000fce0008000f00 */
.L_x_155:
[----:B-1----:R1:W3:Y:S02]  /*9110*/  SYNCS.PHASECHK.TRANS64.TRYWAIT P0, [R0+URZ], R2 ;  /* 0x00000002000075a7 */ /* 0x0022e400080011ff */
[----:B---3--:R-:W-:Y:S05]  /*9120*/  @!P0 NANOSLEEP.SYNCS 0x989680 ;  /* 0x009896800000895d */ /* 0x008fea0003900000 */
[----:B------:R-:W3:Y:S02]  /*9130*/  @!P0 SYNCS.PHASECHK.TRANS64 P0, [R0+URZ], R2 ;  /* 0x00000002000085a7 */ /* 0x000ee400080010ff */
[----:B---3--:R-:W-:Y:S05]  /*9140*/  @!P0 BRA `(.L_x_155) ;  /* 0xfffffffc00f08947 */ /* 0x008fea000383ffff */
[----:B------:R-:W-:Y:S05]  /*9150*/  BRA `(.L_x_156) ;  /* 0xffffffc800b07947 */ /* 0x000fea000383ffff */
.L_x_89:
[----:B------:R-:W-:-:S07]  /*9160*/  MOV R0, UR5 ;  /* 0x0000000500007c02 */ /* 0x000fce0008000f00 */
.L_x_157:
[----:B-1----:R1:W3:Y:S02]  /*9170*/  SYNCS.PHASECHK.TRANS64.TRYWAIT P0, [R0+URZ], R2 ;  /* 0x00000002000075a7 */ /* 0x0022e400080011ff */
[----:B---3--:R-:W-:Y:S05]  /*9180*/  @!P0 NANOSLEEP.SYNCS 0x989680 ;  /* 0x009896800000895d */ /* 0x008fea0003900000 */
[----:B------:R-:W3:Y:S02]  /*9190*/  @!P0 SYNCS.PHASECHK.TRANS64 P0, [R0+URZ], R2 ;  /* 0x00000002000085a7 */ /* 0x000ee400080010ff */
[----:B---3--:R-:W-:Y:S05]  /*91a0*/  @!P0 BRA `(.L_x_157) ;  /* 0xfffffffc00f08947 */ /* 0x008fea000383ffff */
[----:B------:R-:W-:Y:S05]  /*91b0*/  BRA `(.L_x_158) ;  /* 0xffffffc800bc7947 */ /* 0x000fea000383ffff */
.L_x_91:
[----:B--2---:R2:W4:Y:S02]  /*91c0*/  SYNCS.PHASECHK.TRANS64.TRYWAIT P0, [R0+URZ+0x80], R2 ;  /* 0x00008002000075a7 */ /* 0x00452400080011ff */
[----:B----4-:R-:W-:Y:S05]  /*91d0*/  @!P0 NANOSLEEP.SYNCS 0x989680 ;  /* 0x009896800000895d */ /* 0x010fea0003900000 */
[----:B------:R-:W4:Y:S02]  /*91e0*/  @!P0 SYNCS.PHASECHK.TRANS64 P0, [R0+URZ+0x80], R2 ;  /* 0x00008002000085a7 */ /* 0x000f2400080010ff */
[----:B----4-:R-:W-:Y:S05]  /*91f0*/  @!P0 BRA `(.L_x_91) ;  /* 0xfffffffc00f08947 */ /* 0x010fea000383ffff */
[----:B------:R-:W-:Y:S05]  /*9200*/  BRA `(.L_x_159) ;  /* 0xffffffcc00a07947 */ /* 0x000fea000383ffff */
.L_x_101:
[----:B-1----:R1:W3:Y:S02]  /*9210*/  SYNCS.PHASECHK.TRANS64.TRYWAIT P1, [R0+URZ+0x40], R3 ;  /* 0x00004003000075a7 */ /* 0x0022e400080211ff */
[----:B---3--:R-:W-:Y:S05]  /*9220*/  @!P1 NANOSLEEP.SYNCS 0x989680 ;  /* 0x009896800000995d */ /* 0x008fea0003900000 */
[----:B------:R-:W3:Y:S02]  /*9230*/  @!P1 SYNCS.PHASECHK.TRANS64 P1, [R0+URZ+0x40], R3 ;  /* 0x00004003000095a7 */ /* 0x000ee400080210ff */
[----:B---3--:R-:W-:Y:S05]  /*9240*/  @!P1 BRA `(.L_x_101) ;  /* 0xfffffffc00f09947 */ /* 0x008fea000383ffff */
[----:B------:R-:W-:Y:S05]  /*9250*/  BRA `(.L_x_100) ;  /* 0xffffffd800cc7947 */ /* 0x000fea000383ffff */
.L_x_103:
[----:B-1----:R1:W4:Y:S02]  /*9260*/  SYNCS.PHASECHK.TRANS64.TRYWAIT P0, [R73+URZ+0xa0], R2 ;  /* 0x0000a002490075a7 */ /* 0x00232400080011ff */
[----:B----4-:R-:W-:Y:S05]  /*9270*/  @!P0 NANOSLEEP.SYNCS 0x989680 ;  /* 0x009896800000895d */ /* 0x010fea0003900000 */
[----:B------:R-:W4:Y:S02]  /*9280*/  @!P0 SYNCS.PHASECHK.TRANS64 P0, [R73+URZ+0xa0], R2 ;  /* 0x0000a002490085a7 */ /* 0x000f2400080010ff */
[----:B----4-:R-:W-:Y:S05]  /*9290*/  @!P0 BRA `(.L_x_103) ;  /* 0xfffffffc00f08947 */ /* 0x010fea000383ffff */
[----:B------:R-:W-:Y:S05]  /*92a0*/  BRA `(.L_x_102) ;  /* 0xffffffdc00047947 */ /* 0x000fea000383ffff */
.L_x_114:
[----:B--2---:R2:W4:Y:S02]  /*92b0*/  SYNCS.PHASECHK.TRANS64.TRYWAIT P0, [R2+URZ+0x40], R107 ;  /* 0x0000406b020075a7 */ /* 0x00452400080011ff */
[----:B----4-:R-:W-:Y:S05]  /*92c0*/  @!P0 NANOSLEEP.SYNCS 0x989680 ;  /* 0x009896800000895d */ /* 0x010fea0003900000 */
[----:B------:R-:W4:Y:S02]  /*92d0*/  @!P0 SYNCS.PHASECHK.TRANS64 P0, [R2+URZ+0x40], R107 ;  /* 0x0000406b020085a7 */ /* 0x000f2400080010ff */
[----:B----4-:R-:W-:Y:S05]  /*92e0*/  @!P0 BRA `(.L_x_114) ;  /* 0xfffffffc00f08947 */ /* 0x010fea000383ffff */
[----:B------:R-:W-:Y:S05]  /*92f0*/  BRA `(.L_x_113) ;  /* 0xffffffe400ec7947 */ /* 0x000fea000383ffff */
        .weak           $__internal_0_$__cuda_sm10x_tcgen05_guardrail_trap_col_being_dealloced_not_returned_by_alloc
        .type           $__internal_0_$__cuda_sm10x_tcgen05_guardrail_trap_col_being_dealloced_not_returned_by_alloc,@function
        .size           $__internal_0_$__cuda_sm10x_tcgen05_guardrail_trap_col_being_dealloced_not_returned_by_alloc,($__internal_1_$__cuda_sm10x_tcgen05_guardrail_trap_phase_invalid_during_alloc - $__internal_0_$__cuda_sm10x_tcgen05_guardrail_trap_col_being_dealloced_not_returned_by_alloc)
$__internal_0_$__cuda_sm10x_tcgen05_guardrail_trap_col_being_dealloced_not_returned_by_alloc:
[----:B------:R-:W-:Y:S05]  /*9300*/  BPT.TRAP 0x1 ;  /* 0x000000040000795c */ /* 0x000fea0000300000 */
[----:B------:R-:W-:-:S04]  /*9310*/  HFMA2 R3, -RZ, RZ, 0, 0 ;  /* 0x00000000ff037431 */ /* 0x000fc800000001ff */
[----:B------:R-:W-:Y:S05]  /*9320*/  RET.REL.NODEC R2 `(_ZN7cutlass13device_kernelINS_4gemm6kernel13GemmUniversalIN4cute5tupleIJiiiiEEENS1_10collective13CollectiveMmaINS1_46MainloopSm100TmaUmmaWarpSpecializedBlockScaledILi4ELi2ELi2ENS5_IJNS4_1CILi1EEENSA_ILi4EEESB_EEEEENS5_IJNSA_ILi128EEENSA_ILi64EEENSA_ILi256EEEEEENS5_IJNS_12float_e5m2_tENS_13float_ue8m0_tEEEENS5_IJNS5_IJlSB_lEEENS4_6LayoutINS5_IJNS5_IJNS5_IJNSA_ILi32EEESC_EEEiEEESQ_NS5_IJSB_iEEEEEENS5_IJNS5_IJNS5_IJNSA_ILi16EEESC_EEEiEEENS5_IJNS5_IJNSA_ILi0EEESB_EEENSA_ILi512EEEEEENS5_IJSW_iEEEEEEEEEEESL_S13_NS4_8TiledMMAINS4_8MMA_AtomIJNS4_21SM100_MMA_MXF8F6F4_SSISJ_SJ_fSK_Li128ELi64ELNS4_4UMMA5MajorE0ELS18_0ELNS17_7ScaleInE0ELS19_0EEEEEENSN_INS5_IJSB_SB_SB_EEENS5_IJSW_SW_SW_EEEEENS5_IJNS4_10UnderscoreES1F_S1F_EEEEENS5_IJNS4_23SM90_TMA_LOAD_MULTICASTES1I_EEENS5_IJNS4_14ComposedLayoutINS4_7SwizzleILi3ELi4ELi3EEENS4_18smem_ptr_flag_bitsILi8EEENSN_INS5_IJNSA_ILi8EEESF_EEENS5_IJSF_SB_EEEEEEENSN_INS5_IJNS5_IJNS5_IJSP_SB_EEENS5_IJSO_SB_EEEEEESB_NS5_IJSC_NSA_ILi2EEEEEEEEENS5_IJNS5_IJNS5_IJSU_SY_EEESX_EEESW_NS5_IJSB_SY_EEEEEEEEEEEvNS4_8identityENS5_IJNS4_13SM90_TMA_LOADES27_EEES25_vS26_EENS_8epilogue10collective18CollectiveEpilogueINS2A_23Sm100TmaWarpSpecializedILi3ELi2ELi32ELb1ELb0EEEJSI_NS5_IJNSN_ISF_SB_EENSN_ISO_SB_EEEEENS_10bfloat16_tESM_S2I_SM_NS2A_6fusion15FusionCallbacksIS2E_NS2J_17LinearCombinationIS2I_fS2I_fLNS_15FloatRoundStyleE2EEESI_S2H_JEEENS4_5SM1004TMEM4LOAD26SM100_TMEM_LOAD_32dp32b32xES27_NS1K_INS1L_ILi2ELi4ELi3EEENS1N_ILi16EEENSN_INS5_IJS1P_SO_EEES1V_EEEENS4_39AutoVectorizingCopyWithAssumedAlignmentILi128EEENS4_14SM90_TMA_STOREES2X_S2Z_S2Z_EEEvvEEEEvNT_6ParamsE) ;  /* 0xffffff6c02347950 */ /* 0x000fea0003c3ffff */
        .weak           $__internal_1_$__cuda_sm10x_tcgen05_guardrail_trap_phase_invalid_during_alloc
        .type           $__internal_1_$__cuda_sm10x_tcgen05_guardrail_trap_phase_invalid_during_alloc,@function
        .size           $__internal_1_$__cuda_sm10x_tcgen05_guardrail_trap_phase_invalid_during_alloc,($__internal_2_$__cuda_sm10x_tcgen05_guardrail_trap_unallocated_columns_being_dealloced - $__internal_1_$__cuda_sm10x_tcgen05_guardrail_trap_phase_invalid_during_alloc)
$__internal_1_$__cuda_sm10x_tcgen05_guardrail_trap_phase_invalid_during_alloc:
[----:B------:R-:W-:Y:S05]  /*9330*/  BPT.TRAP 0x1 ;  /* 0x000000040000795c */ /* 0x000fea0000300000 */
[----:B------:R-:W-:-:S04]  /*9340*/  MOV R3, 0x0 ;  /* 0x0000000000037802 */ /* 0x000fc80000000f00 */
[----:B------:R-:W-:Y:S05]  /*9350*/  RET.REL.NODEC R2 `(_ZN7cutlass13device_kernelINS_4gemm6kernel13GemmUniversalIN4cute5tupleIJiiiiEEENS1_10collective13CollectiveMmaINS1_46MainloopSm100TmaUmmaWarpSpecializedBlockScaledILi4ELi2ELi2ENS5_IJNS4_1CILi1EEENSA_ILi4EEESB_EEEEENS5_IJNSA_ILi128EEENSA_ILi64EEENSA_ILi256EEEEEENS5_IJNS_12float_e5m2_tENS_13float_ue8m0_tEEEENS5_IJNS5_IJlSB_lEEENS4_6LayoutINS5_IJNS5_IJNS5_IJNSA_ILi32EEESC_EEEiEEESQ_NS5_IJSB_iEEEEEENS5_IJNS5_IJNS5_IJNSA_ILi16EEESC_EEEiEEENS5_IJNS5_IJNSA_ILi0EEESB_EEENSA_ILi512EEEEEENS5_IJSW_iEEEEEEEEEEESL_S13_NS4_8TiledMMAINS4_8MMA_AtomIJNS4_21SM100_MMA_MXF8F6F4_SSISJ_SJ_fSK_Li128ELi64ELNS4_4UMMA5MajorE0ELS18_0ELNS17_7ScaleInE0ELS19_0EEEEEENSN_INS5_IJSB_SB_SB_EEENS5_IJSW_SW_SW_EEEEENS5_IJNS4_10UnderscoreES1F_S1F_EEEEENS5_IJNS4_23SM90_TMA_LOAD_MULTICASTES1I_EEENS5_IJNS4_14ComposedLayoutINS4_7SwizzleILi3ELi4ELi3EEENS4_18smem_ptr_flag_bitsILi8EEENSN_INS5_IJNSA_ILi8EEESF_EEENS5_IJSF_SB_EEEEEEENSN_INS5_IJNS5_IJNS5_IJSP_SB_EEENS5_IJSO_SB_EEEEEESB_NS5_IJSC_NSA_ILi2EEEEEEEEENS5_IJNS5_IJNS5_IJSU_SY_EEESX_EEESW_NS5_IJSB_SY_EEEEEEEEEEEvNS4_8identityENS5_IJNS4_13SM90_TMA_LOADES27_EEES25_vS26_EENS_8epilogue10collective18CollectiveEpilogueINS2A_23Sm100TmaWarpSpecializedILi3ELi2ELi32ELb1ELb0EEEJSI_NS5_IJNSN_ISF_SB_EENSN_ISO_SB_EEEEENS_10bfloat16_tESM_S2I_SM_NS2A_6fusion15FusionCallbacksIS2E_NS2J_17LinearCombinationIS2I_fS2I_fLNS_15FloatRoundStyleE2EEESI_S2H_JEEENS4_5SM1004TMEM4LOAD26SM100_TMEM_LOAD_32dp32b32xES27_NS1K_INS1L_ILi2ELi4ELi3EEENS1N_ILi16EEENSN_INS5_IJS1P_SO_EEES1V_EEEENS4_39AutoVectorizingCopyWithAssumedAlignmentILi128EEENS4_14SM90_TMA_STOREES2X_S2Z_S2Z_EEEvvEEEEvNT_6ParamsE) ;  /* 0xffffff6c02287950 */ /* 0x000fea0003c3ffff */
        .weak           $__internal_2_$__cuda_sm10x_tcgen05_guardrail_trap_unallocated_columns_being_dealloced
        .type           $__internal_2_$__cuda_sm10x_tcgen05_guardrail_trap_unallocated_columns_being_dealloced,@function
        .size           $__internal_2_$__cuda_sm10x_tcgen05_guardrail_trap_unallocated_columns_being_dealloced,(.L_x_161 - $__internal_2_$__cuda_sm10x_tcgen05_guardrail_trap_unallocated_columns_being_dealloced)
$__internal_2_$__cuda_sm10x_tcgen05_guardrail_trap_unallocated_columns_being_dealloced:
[----:B------:R-:W-:Y:S05]  /*9360*/  BPT.TRAP 0x1 ;  /* 0x000000040000795c */ /* 0x000fea0000300000 */
[----:B------:R-:W-:-:S04]  /*9370*/  HFMA2 R3, -RZ, RZ, 0, 0 ;  /* 0x00000000ff037431 */ /* 0x000fc800000001ff */
[----:B------:R-:W-:Y:S05]  /*9380*/  RET.REL.NODEC R2 `(_ZN7cutlass13device_kernelINS_4gemm6kernel13GemmUniversalIN4cute5tupleIJiiiiEEENS1_10collective13CollectiveMmaINS1_46MainloopSm100TmaUmmaWarpSpecializedBlockScaledILi4ELi2ELi2ENS5_IJNS4_1CILi1EEENSA_ILi4EEESB_EEEEENS5_IJNSA_ILi128EEENSA_ILi64EEENSA_ILi256EEEEEENS5_IJNS_12float_e5m2_tENS_13float_ue8m0_tEEEENS5_IJNS5_IJlSB_lEEENS4_6LayoutINS5_IJNS5_IJNS5_IJNSA_ILi32EEESC_EEEiEEESQ_NS5_IJSB_iEEEEEENS5_IJNS5_IJNS5_IJNSA_ILi16EEESC_EEEiEEENS5_IJNS5_IJNSA_ILi0EEESB_EEENSA_ILi512EEEEEENS5_IJSW_iEEEEEEEEEEESL_S13_NS4_8TiledMMAINS4_8MMA_AtomIJNS4_21SM100_MMA_MXF8F6F4_SSISJ_SJ_fSK_Li128ELi64ELNS4_4UMMA5MajorE0ELS18_0ELNS17_7ScaleInE0ELS19_0EEEEEENSN_INS5_IJSB_SB_SB_EEENS5_IJSW_SW_SW_EEEEENS5_IJNS4_10UnderscoreES1F_S1F_EEEEENS5_IJNS4_23SM90_TMA_LOAD_MULTICASTES1I_EEENS5_IJNS4_14ComposedLayoutINS4_7SwizzleILi3ELi4ELi3EEENS4_18smem_ptr_flag_bitsILi8EEENSN_INS5_IJNSA_ILi8EEESF_EEENS5_IJSF_SB_EEEEEEENSN_INS5_IJNS5_IJNS5_IJSP_SB_EEENS5_IJSO_SB_EEEEEESB_NS5_IJSC_NSA_ILi2EEEEEEEEENS5_IJNS5_IJNS5_IJSU_SY_EEESX_EEESW_NS5_IJSB_SY_EEEEEEEEEEEvNS4_8identityENS5_IJNS4_13SM90_TMA_LOADES27_EEES25_vS26_EENS_8epilogue10collective18CollectiveEpilogueINS2A_23Sm100TmaWarpSpecializedILi3ELi2ELi32ELb1ELb0EEEJSI_NS5_IJNSN_ISF_SB_EENSN_ISO_SB_EEEEENS_10bfloat16_tESM_S2I_SM_NS2A_6fusion15FusionCallbacksIS2E_NS2J_17LinearCombinationIS2I_fS2I_fLNS_15FloatRoundStyleE2EEESI_S2H_JEEENS4_5SM1004TMEM4LOAD26SM100_TMEM_LOAD_32dp32b32xES27_NS1K_INS1L_ILi2ELi4ELi3EEENS1N_ILi16EEENSN_INS5_IJS1P_SO_EEES1V_EEEENS4_39AutoVectorizingCopyWithAssumedAlignmentILi128EEENS4_14SM90_TMA_STOREES2X_S2Z_S2Z_EEEvvEEEEvNT_6ParamsE) ;  /* 0xffffff6c021c7950 */ /* 0x000fea0003c3ffff */
.L_x_160:
[----:B------:R-:W-:-:S00]  /*9390*/  BRA `(.L_x_160) ;  /* 0xfffffffc00fc7947 */ /* 0x000fc0000383ffff */
[----:B------:R-:W-:-:S00]  /*93a0*/  NOP ;  /* 0x0000000000007918 */ /* 0x000fc00000000000 */
        /* <DEDUP_REMOVED lines=13> */
.L_x_161:


//--------------------- .nv.global.init           --------------------------
	.section	.nv.global.init,"aw",@progbits
.nv.global.init:
	.type		$str$27,@object
	.size		$str$27,($str$28 - $str$27)
$str$27:
        /*0000*/ 	.byte	0x28, 0x61, 0x64, 0x64, 0x72, 0x65, 0x73, 0x73, 0x20, 0x26, 0x20, 0x6d, 0x61, 0x73, 0x6b, 0x29
        /*0010*/ 	.byte	0x20, 0x3d, 0x3d, 0x20, 0x30, 0x00
	.type		$str$28,@object
	.size		$str$28,($str$26 - $str$28)
$str$28:
        /*0016*/ 	.byte	0x2f, 0x74, 0x6d, 0x70, 0x2f, 0x63, 0x75, 0x74, 0x6c, 0x61, 0x73, 0x73, 0x5f, 0x73, 0x77, 0x65
        /*0026*/ 	.byte	0x65, 0x70, 0x5f, 0x73, 0x72, 0x63, 0x2f, 0x69, 0x6e, 0x63, 0x6c, 0x75, 0x64, 0x65, 0x2f, 0x63
        /*0036*/ 	.byte	0x75, 0x74, 0x65, 0x2f, 0x70, 0x6f, 0x69, 0x6e, 0x74, 0x65, 0x72, 0x5f, 0x66, 0x6c, 0x61, 0x67
        /*0046*/ 	.byte	0x67, 0x65, 0x64, 0x2e, 0x68, 0x70, 0x70, 0x00
	.type		$str$26,@object
	.size		$str$26,($str$25 - $str$26)
$str$26:
        /*004e*/ 	.byte	0x2f, 0x74, 0x6d, 0x70, 0x2f, 0x63, 0x75, 0x74, 0x6c, 0x61, 0x73, 0x73, 0x5f, 0x73, 0x77, 0x65
        /*005e*/ 	.byte	0x65, 0x70, 0x5f, 0x73, 0x72, 0x63, 0x2f, 0x69, 0x6e, 0x63, 0x6c, 0x75, 0x64, 0x65, 0x2f, 0x63
        /*006e*/ 	.byte	0x75, 0x74, 0x65, 0x2f, 0x61, 0x74, 0x6f, 0x6d, 0x2f, 0x63, 0x6f, 0x70, 0x79, 0x5f, 0x74, 0x72
        /*007e*/ 	.byte	0x61, 0x69, 0x74, 0x73, 0x5f, 0x73, 0x6d, 0x31, 0x30, 0x30, 0x2e, 0x68, 0x70, 0x70, 0x00
	.type		$str$25,@object
	.size		$str$25,(__unnamed_1 - $str$25)
$str$25:
        /*008d*/ 	.byte	0x28, 0x28, 0x75, 0x69, 0x6e, 0x74, 0x33, 0x32, 0x5f, 0x74, 0x28, 0x74, 0x68, 0x72, 0x65, 0x61
        /*009d*/ 	.byte	0x64, 0x49, 0x64, 0x78, 0x2e, 0x78, 0x29, 0x20, 0x2f, 0x20, 0x33, 0x32, 0x29, 0x20, 0x25, 0x20
        /*00ad*/ 	.byte	0x34, 0x29, 0x20, 0x3d, 0x3d, 0x20, 0x28, 0x28, 0x28, 0x74, 0x6d, 0x65, 0x6d, 0x5f, 0x61, 0x64
        /*00bd*/ 	.byte	0x64, 0x72, 0x20, 0x3e, 0x3e, 0x20, 0x31, 0x36, 0x29, 0x20, 0x2f, 0x20, 0x33, 0x32, 0x29, 0x20
        /*00cd*/ 	.byte	0x25, 0x20, 0x34, 0x29, 0x00
	.type		__unnamed_1,@object
	.size		__unnamed_1,(__unnamed_2 - __unnamed_1)
__unnamed_1:
        /*00d2*/ 	.byte	0x61, 0x75, 0x74, 0x6f, 0x20, 0x63, 0x75, 0x74, 0x65, 0x3a, 0x3a, 0x61, 0x73, 0x5f, 0x70, 0x6f
        /* <DEDUP_REMOVED lines=24> */
        /*0262*/ 	.byte	0x34, 0x30, 0x39, 0x36, 0x3e, 0x3e, 0x3e, 0x3e, 0x5d, 0x00
	.type		__unnamed_2,@object
	.size		__unnamed_2,(.L_2 - __unnamed_2)
__unnamed_2:
        /* <DEDUP_REMOVED lines=42> */
        /*050c*/ 	.byte	0x3e, 0x3e, 0x5d, 0x00
.L_2:


//--------------------- .nv.shared._ZN7cutlass13device_kernelINS_4gemm6kernel13GemmUniversalIN4cute5tupleIJiiiiEEENS1_10collective13CollectiveMmaINS1_46MainloopSm100TmaUmmaWarpSpecializedBlockScaledILi4ELi2ELi2ENS5_IJNS4_1CILi1EEENSA_ILi4EEESB_EEEEENS5_IJNSA_ILi128EEENSA_ILi64EEENSA_ILi256EEEEEENS5_IJNS_12float_e5m2_tENS_13float_ue8m0_tEEEENS5_IJNS5_IJlSB_lEEENS4_6LayoutINS5_IJNS5_IJNS5_IJNSA_ILi32EEESC_EEEiEEESQ_NS5_IJSB_iEEEEEENS5_IJNS5_IJNS5_IJNSA_ILi16EEESC_EEEiEEENS5_IJNS5_IJNSA_ILi0EEESB_EEENSA_ILi512EEEEEENS5_IJSW_iEEEEEEEEEEESL_S13_NS4_8TiledMMAINS4_8MMA_AtomIJNS4_21SM100_MMA_MXF8F6F4_SSISJ_SJ_fSK_Li128ELi64ELNS4_4UMMA5MajorE0ELS18_0ELNS17_7ScaleInE0ELS19_0EEEEEENSN_INS5_IJSB_SB_SB_EEENS5_IJSW_SW_SW_EEEEENS5_IJNS4_10UnderscoreES1F_S1F_EEEEENS5_IJNS4_23SM90_TMA_LOAD_MULTICASTES1I_EEENS5_IJNS4_14ComposedLayoutINS4_7SwizzleILi3ELi4ELi3EEENS4_18smem_ptr_flag_bitsILi8EEENSN_INS5_IJNSA_ILi8EEESF_EEENS5_IJSF_SB_EEEEEEENSN_INS5_IJNS5_IJNS5_IJSP_SB_EEENS5_IJSO_SB_EEEEEESB_NS5_IJSC_NSA_ILi2EEEEEEEEENS5_IJNS5_IJNS5_IJSU_SY_EEESX_EEESW_NS5_IJSB_SY_EEEEEEEEEEEvNS4_8identityENS5_IJNS4_13SM90_TMA_LOADES27_EEES25_vS26_EENS_8epilogue10collective18CollectiveEpilogueINS2A_23Sm100TmaWarpSpecializedILi3ELi2ELi32ELb1ELb0EEEJSI_NS5_IJNSN_ISF_SB_EENSN_ISO_SB_EEEEENS_10bfloat16_tESM_S2I_SM_NS2A_6fusion15FusionCallbacksIS2E_NS2J_17LinearCombinationIS2I_fS2I_fLNS_15FloatRoundStyleE2EEESI_S2H_JEEENS4_5SM1004TMEM4LOAD26SM100_TMEM_LOAD_32dp32b32xES27_NS1K_INS1L_ILi2ELi4ELi3EEENS1N_ILi16EEENSN_INS5_IJS1P_SO_EEES1V_EEEENS4_39AutoVectorizingCopyWithAssumedAlignmentILi128EEENS4_14SM90_TMA_STOREES2X_S2Z_S2Z_EEEvvEEEEvNT_6ParamsE --------------------------
	.section	.nv.shared._ZN7cutlass13device_kernelINS_4gemm6kernel13GemmUniversalIN4cute5tupleIJiiiiEEENS1_10collective13CollectiveMmaINS1_46MainloopSm100TmaUmmaWarpSpecializedBlockScaledILi4ELi2ELi2ENS5_IJNS4_1CILi1EEENSA_ILi4EEESB_EEEEENS5_IJNSA_ILi128EEENSA_ILi64EEENSA_ILi256EEEEEENS5_IJNS_12float_e5m2_tENS_13float_ue8m0_tEEEENS5_IJNS5_IJlSB_lEEENS4_6LayoutINS5_IJNS5_IJNS5_IJNSA_ILi32EEESC_EEEiEEESQ_NS5_IJSB_iEEEEEENS5_IJNS5_IJNS5_IJNSA_ILi16EEESC_EEEiEEENS5_IJNS5_IJNSA_ILi0EEESB_EEENSA_ILi512EEEEEENS5_IJSW_iEEEEEEEEEEESL_S13_NS4_8TiledMMAINS4_8MMA_AtomIJNS4_21SM100_MMA_MXF8F6F4_SSISJ_SJ_fSK_Li128ELi64ELNS4_4UMMA5MajorE0ELS18_0ELNS17_7ScaleInE0ELS19_0EEEEEENSN_INS5_IJSB_SB_SB_EEENS5_IJSW_SW_SW_EEEEENS5_IJNS4_10UnderscoreES1F_S1F_EEEEENS5_IJNS4_23SM90_TMA_LOAD_MULTICASTES1I_EEENS5_IJNS4_14ComposedLayoutINS4_7SwizzleILi3ELi4ELi3EEENS4_18smem_ptr_flag_bitsILi8EEENSN_INS5_IJNSA_ILi8EEESF_EEENS5_IJSF_SB_EEEEEEENSN_INS5_IJNS5_IJNS5_IJSP_SB_EEENS5_IJSO_SB_EEEEEESB_NS5_IJSC_NSA_ILi2EEEEEEEEENS5_IJNS5_IJNS5_IJSU_SY_EEESX_EEESW_NS5_IJSB_SY_EEEEEEEEEEEvNS4_8identityENS5_IJNS4_13SM90_TMA_LOADES27_EEES25_vS26_EENS_8epilogue10collective18CollectiveEpilogueINS2A_23Sm100TmaWarpSpecializedILi3ELi2ELi32ELb1ELb0EEEJSI_NS5_IJNSN_ISF_SB_EENSN_ISO_SB_EEEEENS_10bfloat16_tESM_S2I_SM_NS2A_6fusion15FusionCallbacksIS2E_NS2J_17LinearCombinationIS2I_fS2I_fLNS_15FloatRoundStyleE2EEESI_S2H_JEEENS4_5SM1004TMEM4LOAD26SM100_TMEM_LOAD_32dp32b32xES27_NS1K_INS1L_ILi2ELi4ELi3EEENS1N_ILi16EEENSN_INS5_IJS1P_SO_EEES1V_EEEENS4_39AutoVectorizingCopyWithAssumedAlignmentILi128EEENS4_14SM90_TMA_STOREES2X_S2Z_S2Z_EEEvvEEEEvNT_6ParamsE,"aw",@nobits
	.sectionflags	@""
	.align	16
	.zero		1024


//--------------------- .nv.shared.reserved.0     --------------------------
	.section	.nv.shared.reserved.0,"aw",@nobits
	.weak		__nv_reservedSMEM_offset_0_alias
	.size		__nv_reservedSMEM_offset_0_alias, 0, 64
	.other		__nv_reservedSMEM_offset_0_alias,@"STO_CUDA_RESERVED_SHARED STV_DEFAULT"
__nv_reservedSMEM_offset_0_alias:
	.zero		0
.nv.shared.reserved.0:
	.zero		64
	.weak		__nv_reservedSMEM_tcgen05_partition
	.type		__nv_reservedSMEM_tcgen05_partition,@object
	.size		__nv_reservedSMEM_tcgen05_partition,(.L_0 - __nv_reservedSMEM_tcgen05_partition)
__nv_reservedSMEM_tcgen05_partition:
	.zero		32
.L_0:


//--------------------- .nv.global                --------------------------
	.section	.nv.global,"aw",@nobits
.nv.global:
	.type		_ZN40_INTERNAL_b6336f92_4_k_cu_4fbdb2bd_193314cute1_E,@object
	.size		_ZN40_INTERNAL_b6336f92_4_k_cu_4fbdb2bd_193314cute1_E,(_ZN40_INTERNAL_b6336f92_4_k_cu_4fbdb2bd_193314cuda3std3__45__cpo6cbeginE - _ZN40_INTERNAL_b6336f92_4_k_cu_4fbdb2bd_193314cute1_E)
_ZN40_INTERNAL_b6336f92_4_k_cu_4fbdb2bd_193314cute1_E:
	.zero		1
	.type		_ZN40_INTERNAL_b6336f92_4_k_cu_4fbdb2bd_193314cuda3std3__45__cpo6cbeginE,@object
	.size		_ZN40_INTERNAL_b6336f92_4_k_cu_4fbdb2bd_193314cuda3std3__45__cpo6cbeginE,(_ZN40_INTERNAL_b6336f92_4_k_cu_4fbdb2bd_193314cuda3std3__48in_placeE - _ZN40_INTERNAL_b6336f92_4_k_cu_4fbdb2bd_193314cuda3std3__45__cpo6cbeginE)
_ZN40_INTERNAL_b6336f92_4_k_cu_4fbdb2bd_193314cuda3std3__45__cpo6cbeginE:
	.zero		1
	.type		_ZN40_INTERNAL_b6336f92_4_k_cu_4fbdb2bd_193314cuda3std3__48in_placeE,@object
	.size		_ZN40_INTERNAL_b6336f92_4_k_cu_4fbdb2bd_193314cuda3std3__48in_placeE,(_ZN40_INTERNAL_b6336f92_4_k_cu_4fbdb2bd_193314cuda3std6ranges3__45__cpo9iter_moveE - _ZN40_INTERNAL_b6336f92_4_k_cu_4fbdb2bd_193314cuda3std3__48in_placeE)
_ZN40_INTERNAL_b6336f92_4_k_cu_4fbdb2bd_193314cuda3std3__48in_placeE:
	.zero		1
	.type		_ZN40_INTERNAL_b6336f92_4_k_cu_4fbdb2bd_193314cuda3std6ranges3__45__cpo9iter_moveE,@object
	.size		_ZN40_INTERNAL_b6336f92_4_k_cu_4fbdb2bd_193314cuda3std6ranges3__45__cpo9iter_moveE,(_ZN40_INTERNAL_b6336f92_4_k_cu_4fbdb2bd_193314cuda3std3__45__cpo5beginE - _ZN40_INTERNAL_b6336f92_4_k_cu_4fbdb2bd_193314cuda3std6ranges3__45__cpo9iter_moveE)
_ZN40_INTERNAL_b6336f92_4_k_cu_4fbdb2bd_193314cuda3std6ranges3__45__cpo9iter_moveE:
	.zero		1
	.type		_ZN40_INTERNAL_b6336f92_4_k_cu_4fbdb2bd_193314cuda3std3__45__cpo5beginE,@object
	.size		_ZN40_INTERNAL_b6336f92_4_k_cu_4fbdb2bd_193314cuda3std3__45__cpo5beginE,(_ZN40_INTERNAL_b6336f92_4_k_cu_4fbdb2bd_193314cuda3std3__442_GLOBAL__N__b6336f92_4_k_cu_4fbdb2bd_193316ignoreE - _ZN40_INTERNAL_b6336f92_4_k_cu_4fbdb2bd_193314cuda3std3__45__cpo5beginE)
_ZN40_INTERNAL_b6336f92_4_k_cu_4fbdb2bd_193314cuda3std3__45__cpo5beginE:
	.zero		1
	.type		_ZN40_INTERNAL_b6336f92_4_k_cu_4fbdb2bd_193314cuda3std3__442_GLOBAL__N__b6336f92_4_k_cu_4fbdb2bd_193316ignoreE,@object
	.size		_ZN40_INTERNAL_b6336f92_4_k_cu_4fbdb2bd_193314cuda3std3__442_GLOBAL__N__b6336f92_4_k_cu_4fbdb2bd_193316ignoreE,(_ZN40_INTERNAL_b6336f92_4_k_cu_4fbdb2bd_193314cute7productE - _ZN40_INTERNAL_b6336f92_4_k_cu_4fbdb2bd_193314cuda3std3__442_GLOBAL__N__b6336f92_4_k_cu_4fbdb2bd_193316ignoreE)
_ZN40_INTERNAL_b6336f92_4_k_cu_4fbdb2bd_193314cuda3std3__442_GLOBAL__N__b6336f92_4_k_cu_4fbdb2bd_193316ignoreE:
	.zero		1
	.type		_ZN40_INTERNAL_b6336f92_4_k_cu_4fbdb2bd_193314cute7productE,@object
	.size		_ZN40_INTERNAL_b6336f92_4_k_cu_4fbdb2bd_193314cute7productE,(_ZN40_INTERNAL_b6336f92_4_k_cu_4fbdb2bd_193314cuda3std3__45__cpo3endE - _ZN40_INTERNAL_b6336f92_4_k_cu_4fbdb2bd_193314cute7productE)
_ZN40_INTERNAL_b6336f92_4_k_cu_4fbdb2bd_193314cute7productE:
	.zero		1
	.type		_ZN40_INTERNAL_b6336f92_4_k_cu_4fbdb2bd_193314cuda3std3__45__cpo3endE,@object
	.size		_ZN40_INTERNAL_b6336f92_4_k_cu_4fbdb2bd_193314cuda3std3__45__cpo3endE,(_ZN40_INTERNAL_b6336f92_4_k_cu_4fbdb2bd_193314cuda3std3__419piecewise_constructE - _ZN40_INTERNAL_b6336f92_4_k_cu_4fbdb2bd_193314cuda3std3__45__cpo3endE)
_ZN40_INTERNAL_b6336f92_4_k_cu_4fbdb2bd_193314cuda3std3__45__cpo3endE:
	.zero		1
	.type		_ZN40_INTERNAL_b6336f92_4_k_cu_4fbdb2bd_193314cuda3std3__419piecewise_constructE,@object
	.size		_ZN40_INTERNAL_b6336f92_4_k_cu_4fbdb2bd_193314cuda3std3__419piecewise_constructE,(_ZN40_INTERNAL_b6336f92_4_k_cu_4fbdb2bd_193314cuda3std3__45__cpo4cendE - _ZN40_INTERNAL_b6336f92_4_k_cu_4fbdb2bd_193314cuda3std3__419piecewise_constructE)
_ZN40_INTERNAL_b6336f92_4_k_cu_4fbdb2bd_193314cuda3std3__419piecewise_constructE:
	.zero		1
	.type		_ZN40_INTERNAL_b6336f92_4_k_cu_4fbdb2bd_193314cuda3std3__45__cpo4cendE,@object
	.size		_ZN40_INTERNAL_b6336f92_4_k_cu_4fbdb2bd_193314cuda3std3__45__cpo4cendE,(_ZN40_INTERNAL_b6336f92_4_k_cu_4fbdb2bd_193314cuda3std6ranges3__45__cpo4swapE - _ZN40_INTERNAL_b6336f92_4_k_cu_4fbdb2bd_193314cuda3std3__45__cpo4cendE)
_ZN40_INTERNAL_b6336f92_4_k_cu_4fbdb2bd_193314cuda3std3__45__cpo4cendE:
	.zero		1
	.type		_ZN40_INTERNAL_b6336f92_4_k_cu_4fbdb2bd_193314cuda3std6ranges3__45__cpo4swapE,@object
	.size		_ZN40_INTERNAL_b6336f92_4_k_cu_4fbdb2bd_193314cuda3std6ranges3__45__cpo4swapE,(.L_10 - _ZN40_INTERNAL_b6336f92_4_k_cu_4fbdb2bd_193314cuda3std6ranges3__45__cpo4swapE)
_ZN40_INTERNAL_b6336f92_4_k_cu_4fbdb2bd_193314cuda3std6ranges3__45__cpo4swapE:
	.zero		1
.L_10:


//--------------------- .nv.constant0._ZN7cutlass13device_kernelINS_4gemm6kernel13GemmUniversalIN4cute5tupleIJiiiiEEENS1_10collective13CollectiveMmaINS1_46MainloopSm100TmaUmmaWarpSpecializedBlockScaledILi4ELi2ELi2ENS5_IJNS4_1CILi1EEENSA_ILi4EEESB_EEEEENS5_IJNSA_ILi128EEENSA_ILi64EEENSA_ILi256EEEEEENS5_IJNS_12float_e5m2_tENS_13float_ue8m0_tEEEENS5_IJNS5_IJlSB_lEEENS4_6LayoutINS5_IJNS5_IJNS5_IJNSA_ILi32EEESC_EEEiEEESQ_NS5_IJSB_iEEEEEENS5_IJNS5_IJNS5_IJNSA_ILi16EEESC_EEEiEEENS5_IJNS5_IJNSA_ILi0EEESB_EEENSA_ILi512EEEEEENS5_IJSW_iEEEEEEEEEEESL_S13_NS4_8TiledMMAINS4_8MMA_AtomIJNS4_21SM100_MMA_MXF8F6F4_SSISJ_SJ_fSK_Li128ELi64ELNS4_4UMMA5MajorE0ELS18_0ELNS17_7ScaleInE0ELS19_0EEEEEENSN_INS5_IJSB_SB_SB_EEENS5_IJSW_SW_SW_EEEEENS5_IJNS4_10UnderscoreES1F_S1F_EEEEENS5_IJNS4_23SM90_TMA_LOAD_MULTICASTES1I_EEENS5_IJNS4_14ComposedLayoutINS4_7SwizzleILi3ELi4ELi3EEENS4_18smem_ptr_flag_bitsILi8EEENSN_INS5_IJNSA_ILi8EEESF_EEENS5_IJSF_SB_EEEEEEENSN_INS5_IJNS5_IJNS5_IJSP_SB_EEENS5_IJSO_SB_EEEEEESB_NS5_IJSC_NSA_ILi2EEEEEEEEENS5_IJNS5_IJNS5_IJSU_SY_EEESX_EEESW_NS5_IJSB_SY_EEEEEEEEEEEvNS4_8identityENS5_IJNS4_13SM90_TMA_LOADES27_EEES25_vS26_EENS_8epilogue10collective18CollectiveEpilogueINS2A_23Sm100TmaWarpSpecializedILi3ELi2ELi32ELb1ELb0EEEJSI_NS5_IJNSN_ISF_SB_EENSN_ISO_SB_EEEEENS_10bfloat16_tESM_S2I_SM_NS2A_6fusion15FusionCallbacksIS2E_NS2J_17LinearCombinationIS2I_fS2I_fLNS_15FloatRoundStyleE2EEESI_S2H_JEEENS4_5SM1004TMEM4LOAD26SM100_TMEM_LOAD_32dp32b32xES27_NS1K_INS1L_ILi2ELi4ELi3EEENS1N_ILi16EEENSN_INS5_IJS1P_SO_EEES1V_EEEENS4_39AutoVectorizingCopyWithAssumedAlignmentILi128EEENS4_14SM90_TMA_STOREES2X_S2Z_S2Z_EEEvvEEEEvNT_6ParamsE --------------------------
	.section	.nv.constant0._ZN7cutlass13device_kernelINS_4gemm6kernel13GemmUniversalIN4cute5tupleIJiiiiEEENS1_10collective13CollectiveMmaINS1_46MainloopSm100TmaUmmaWarpSpecializedBlockScaledILi4ELi2ELi2ENS5_IJNS4_1CILi1EEENSA_ILi4EEESB_EEEEENS5_IJNSA_ILi128EEENSA_ILi64EEENSA_ILi256EEEEEENS5_IJNS_12float_e5m2_tENS_13float_ue8m0_tEEEENS5_IJNS5_IJlSB_lEEENS4_6LayoutINS5_IJNS5_IJNS5_IJNSA_ILi32EEESC_EEEiEEESQ_NS5_IJSB_iEEEEEENS5_IJNS5_IJNS5_IJNSA_ILi16EEESC_EEEiEEENS5_IJNS5_IJNSA_ILi0EEESB_EEENSA_ILi512EEEEEENS5_IJSW_iEEEEEEEEEEESL_S13_NS4_8TiledMMAINS4_8MMA_AtomIJNS4_21SM100_MMA_MXF8F6F4_SSISJ_SJ_fSK_Li128ELi64ELNS4_4UMMA5MajorE0ELS18_0ELNS17_7ScaleInE0ELS19_0EEEEEENSN_INS5_IJSB_SB_SB_EEENS5_IJSW_SW_SW_EEEEENS5_IJNS4_10UnderscoreES1F_S1F_EEEEENS5_IJNS4_23SM90_TMA_LOAD_MULTICASTES1I_EEENS5_IJNS4_14ComposedLayoutINS4_7SwizzleILi3ELi4ELi3EEENS4_18smem_ptr_flag_bitsILi8EEENSN_INS5_IJNSA_ILi8EEESF_EEENS5_IJSF_SB_EEEEEEENSN_INS5_IJNS5_IJNS5_IJSP_SB_EEENS5_IJSO_SB_EEEEEESB_NS5_IJSC_NSA_ILi2EEEEEEEEENS5_IJNS5_IJNS5_IJSU_SY_EEESX_EEESW_NS5_IJSB_SY_EEEEEEEEEEEvNS4_8identityENS5_IJNS4_13SM90_TMA_LOADES27_EEES25_vS26_EENS_8epilogue10collective18CollectiveEpilogueINS2A_23Sm100TmaWarpSpecializedILi3ELi2ELi32ELb1ELb0EEEJSI_NS5_IJNSN_ISF_SB_EENSN_ISO_SB_EEEEENS_10bfloat16_tESM_S2I_SM_NS2A_6fusion15FusionCallbacksIS2E_NS2J_17LinearCombinationIS2I_fS2I_fLNS_15FloatRoundStyleE2EEESI_S2H_JEEENS4_5SM1004TMEM4LOAD26SM100_TMEM_LOAD_32dp32b32xES27_NS1K_INS1L_ILi2ELi4ELi3EEENS1N_ILi16EEENSN_INS5_IJS1P_SO_EEES1V_EEEENS4_39AutoVectorizingCopyWithAssumedAlignmentILi128EEENS4_14SM90_TMA_STOREES2X_S2Z_S2Z_EEEvvEEEEvNT_6ParamsE,"a",@progbits
	.sectionflags	@""
	.align	4
.nv.constant0._ZN7cutlass13device_kernelINS_4gemm6kernel13GemmUniversalIN4cute5tupleIJiiiiEEENS1_10collective13CollectiveMmaINS1_46MainloopSm100TmaUmmaWarpSpecializedBlockScaledILi4ELi2ELi2ENS5_IJNS4_1CILi1EEENSA_ILi4EEESB_EEEEENS5_IJNSA_ILi128EEENSA_ILi64EEENSA_ILi256EEEEEENS5_IJNS_12float_e5m2_tENS_13float_ue8m0_tEEEENS5_IJNS5_IJlSB_lEEENS4_6LayoutINS5_IJNS5_IJNS5_IJNSA_ILi32EEESC_EEEiEEESQ_NS5_IJSB_iEEEEEENS5_IJNS5_IJNS5_IJNSA_ILi16EEESC_EEEiEEENS5_IJNS5_IJNSA_ILi0EEESB_EEENSA_ILi512EEEEEENS5_IJSW_iEEEEEEEEEEESL_S13_NS4_8TiledMMAINS4_8MMA_AtomIJNS4_21SM100_MMA_MXF8F6F4_SSISJ_SJ_fSK_Li128ELi64ELNS4_4UMMA5MajorE0ELS18_0ELNS17_7ScaleInE0ELS19_0EEEEEENSN_INS5_IJSB_SB_SB_EEENS5_IJSW_SW_SW_EEEEENS5_IJNS4_10UnderscoreES1F_S1F_EEEEENS5_IJNS4_23SM90_TMA_LOAD_MULTICASTES1I_EEENS5_IJNS4_14ComposedLayoutINS4_7SwizzleILi3ELi4ELi3EEENS4_18smem_ptr_flag_bitsILi8EEENSN_INS5_IJNSA_ILi8EEESF_EEENS5_IJSF_SB_EEEEEEENSN_INS5_IJNS5_IJNS5_IJSP_SB_EEENS5_IJSO_SB_EEEEEESB_NS5_IJSC_NSA_ILi2EEEEEEEEENS5_IJNS5_IJNS5_IJSU_SY_EEESX_EEESW_NS5_IJSB_SY_EEEEEEEEEEEvNS4_8identityENS5_IJNS4_13SM90_TMA_LOADES27_EEES25_vS26_EENS_8epilogue10collective18CollectiveEpilogueINS2A_23Sm100TmaWarpSpecializedILi3ELi2ELi32ELb1ELb0EEEJSI_NS5_IJNSN_ISF_SB_EENSN_ISO_SB_EEEEENS_10bfloat16_tESM_S2I_SM_NS2A_6fusion15FusionCallbacksIS2E_NS2J_17LinearCombinationIS2I_fS2I_fLNS_15FloatRoundStyleE2EEESI_S2H_JEEENS4_5SM1004TMEM4LOAD26SM100_TMEM_LOAD_32dp32b32xES27_NS1K_INS1L_ILi2ELi4ELi3EEENS1N_ILi16EEENSN_INS5_IJS1P_SO_EEES1V_EEEENS4_39AutoVectorizingCopyWithAssumedAlignmentILi128EEENS4_14SM90_TMA_STOREES2X_S2Z_S2Z_EEEvvEEEEvNT_6ParamsE:
	.zero		3968


//--------------------- SYMBOLS --------------------------

	.type		.nv.reservedSmem.offset0,@object
	.size		.nv.reservedSmem.offset0,0x4
	.type		.nv.reservedSmem.cap,@object
	.size		.nv.reservedSmem.cap,0x4
	.type		__assertfail,@function
